//
// Generated by NVIDIA NVVM Compiler
//
// Compiler Build ID: CL-36424714
// Cuda compilation tools, release 13.0, V13.0.88
// Based on NVVM 20.0.0
//

.version 9.0
.target sm_100
.address_size 64

	// .globl	_Z10matadd_rowPiS_S_ii

.visible .entry _Z10matadd_rowPiS_S_ii(
	.param .u64 .ptr .align 1 _Z10matadd_rowPiS_S_ii_param_0,
	.param .u64 .ptr .align 1 _Z10matadd_rowPiS_S_ii_param_1,
	.param .u64 .ptr .align 1 _Z10matadd_rowPiS_S_ii_param_2,
	.param .u32 _Z10matadd_rowPiS_S_ii_param_3,
	.param .u32 _Z10matadd_rowPiS_S_ii_param_4
)
{
	.reg .pred 	%p<12>;
	.reg .b32 	%r<125>;
	.reg .b64 	%rd<26>;

	ld.param.u64 	%rd7, [_Z10matadd_rowPiS_S_ii_param_0];
	ld.param.u64 	%rd8, [_Z10matadd_rowPiS_S_ii_param_1];
	ld.param.u64 	%rd9, [_Z10matadd_rowPiS_S_ii_param_2];
	ld.param.u32 	%r23, [_Z10matadd_rowPiS_S_ii_param_3];
	ld.param.u32 	%r24, [_Z10matadd_rowPiS_S_ii_param_4];
	cvta.to.global.u64 	%rd1, %rd9;
	cvta.to.global.u64 	%rd2, %rd8;
	cvta.to.global.u64 	%rd3, %rd7;
	mov.u32 	%r25, %ctaid.x;
	mov.u32 	%r26, %ntid.x;
	mov.u32 	%r27, %tid.x;
	mad.lo.s32 	%r1, %r25, %r26, %r27;
	setp.ge.s32 	%p1, %r1, %r23;
	setp.lt.s32 	%p2, %r24, 1;
	or.pred  	%p3, %p1, %p2;
	@%p3 bra 	$L__BB0_13;
	mul.lo.s32 	%r2, %r23, %r1;
	and.b32  	%r3, %r24, 15;
	setp.lt.u32 	%p4, %r24, 16;
	mov.b32 	%r121, 0;
	@%p4 bra 	$L__BB0_4;
	and.b32  	%r121, %r24, 2147483632;
	neg.s32 	%r119, %r121;
	add.s64 	%rd4, %rd3, 32;
	add.s64 	%rd5, %rd2, 32;
	add.s64 	%rd6, %rd1, 32;
	mov.u32 	%r118, %r2;
$L__BB0_3:
	.pragma "nounroll";
	mul.wide.s32 	%rd10, %r118, 4;
	add.s64 	%rd11, %rd4, %rd10;
	add.s64 	%rd12, %rd5, %rd10;
	add.s64 	%rd13, %rd6, %rd10;
	ld.global.u32 	%r29, [%rd11+-32];
	ld.global.u32 	%r30, [%rd12+-32];
	add.s32 	%r31, %r30, %r29;
	st.global.u32 	[%rd13+-32], %r31;
	ld.global.u32 	%r32, [%rd11+-28];
	ld.global.u32 	%r33, [%rd12+-28];
	add.s32 	%r34, %r33, %r32;
	st.global.u32 	[%rd13+-28], %r34;
	ld.global.u32 	%r35, [%rd11+-24];
	ld.global.u32 	%r36, [%rd12+-24];
	add.s32 	%r37, %r36, %r35;
	st.global.u32 	[%rd13+-24], %r37;
	ld.global.u32 	%r38, [%rd11+-20];
	ld.global.u32 	%r39, [%rd12+-20];
	add.s32 	%r40, %r39, %r38;
	st.global.u32 	[%rd13+-20], %r40;
	ld.global.u32 	%r41, [%rd11+-16];
	ld.global.u32 	%r42, [%rd12+-16];
	add.s32 	%r43, %r42, %r41;
	st.global.u32 	[%rd13+-16], %r43;
	ld.global.u32 	%r44, [%rd11+-12];
	ld.global.u32 	%r45, [%rd12+-12];
	add.s32 	%r46, %r45, %r44;
	st.global.u32 	[%rd13+-12], %r46;
	ld.global.u32 	%r47, [%rd11+-8];
	ld.global.u32 	%r48, [%rd12+-8];
	add.s32 	%r49, %r48, %r47;
	st.global.u32 	[%rd13+-8], %r49;
	ld.global.u32 	%r50, [%rd11+-4];
	ld.global.u32 	%r51, [%rd12+-4];
	add.s32 	%r52, %r51, %r50;
	st.global.u32 	[%rd13+-4], %r52;
	ld.global.u32 	%r53, [%rd11];
	ld.global.u32 	%r54, [%rd12];
	add.s32 	%r55, %r54, %r53;
	st.global.u32 	[%rd13], %r55;
	ld.global.u32 	%r56, [%rd11+4];
	ld.global.u32 	%r57, [%rd12+4];
	add.s32 	%r58, %r57, %r56;
	st.global.u32 	[%rd13+4], %r58;
	ld.global.u32 	%r59, [%rd11+8];
	ld.global.u32 	%r60, [%rd12+8];
	add.s32 	%r61, %r60, %r59;
	st.global.u32 	[%rd13+8], %r61;
	ld.global.u32 	%r62, [%rd11+12];
	ld.global.u32 	%r63, [%rd12+12];
	add.s32 	%r64, %r63, %r62;
	st.global.u32 	[%rd13+12], %r64;
	ld.global.u32 	%r65, [%rd11+16];
	ld.global.u32 	%r66, [%rd12+16];
	add.s32 	%r67, %r66, %r65;
	st.global.u32 	[%rd13+16], %r67;
	ld.global.u32 	%r68, [%rd11+20];
	ld.global.u32 	%r69, [%rd12+20];
	add.s32 	%r70, %r69, %r68;
	st.global.u32 	[%rd13+20], %r70;
	ld.global.u32 	%r71, [%rd11+24];
	ld.global.u32 	%r72, [%rd12+24];
	add.s32 	%r73, %r72, %r71;
	st.global.u32 	[%rd13+24], %r73;
	ld.global.u32 	%r74, [%rd11+28];
	ld.global.u32 	%r75, [%rd12+28];
	add.s32 	%r76, %r75, %r74;
	st.global.u32 	[%rd13+28], %r76;
	add.s32 	%r119, %r119, 16;
	add.s32 	%r118, %r118, 16;
	setp.ne.s32 	%p5, %r119, 0;
	@%p5 bra 	$L__BB0_3;
$L__BB0_4:
	setp.eq.s32 	%p6, %r3, 0;
	@%p6 bra 	$L__BB0_13;
	and.b32  	%r11, %r24, 7;
	setp.lt.u32 	%p7, %r3, 8;
	@%p7 bra 	$L__BB0_7;
	add.s32 	%r77, %r121, %r2;
	mul.wide.s32 	%rd14, %r77, 4;
	add.s64 	%rd15, %rd3, %rd14;
	ld.global.u32 	%r78, [%rd15];
	add.s64 	%rd16, %rd2, %rd14;
	ld.global.u32 	%r79, [%rd16];
	add.s32 	%r80, %r79, %r78;
	add.s64 	%rd17, %rd1, %rd14;
	st.global.u32 	[%rd17], %r80;
	ld.global.u32 	%r81, [%rd15+4];
	ld.global.u32 	%r82, [%rd16+4];
	add.s32 	%r83, %r82, %r81;
	st.global.u32 	[%rd17+4], %r83;
	ld.global.u32 	%r84, [%rd15+8];
	ld.global.u32 	%r85, [%rd16+8];
	add.s32 	%r86, %r85, %r84;
	st.global.u32 	[%rd17+8], %r86;
	ld.global.u32 	%r87, [%rd15+12];
	ld.global.u32 	%r88, [%rd16+12];
	add.s32 	%r89, %r88, %r87;
	st.global.u32 	[%rd17+12], %r89;
	ld.global.u32 	%r90, [%rd15+16];
	ld.global.u32 	%r91, [%rd16+16];
	add.s32 	%r92, %r91, %r90;
	st.global.u32 	[%rd17+16], %r92;
	ld.global.u32 	%r93, [%rd15+20];
	ld.global.u32 	%r94, [%rd16+20];
	add.s32 	%r95, %r94, %r93;
	st.global.u32 	[%rd17+20], %r95;
	ld.global.u32 	%r96, [%rd15+24];
	ld.global.u32 	%r97, [%rd16+24];
	add.s32 	%r98, %r97, %r96;
	st.global.u32 	[%rd17+24], %r98;
	ld.global.u32 	%r99, [%rd15+28];
	ld.global.u32 	%r100, [%rd16+28];
	add.s32 	%r101, %r100, %r99;
	st.global.u32 	[%rd17+28], %r101;
	add.s32 	%r121, %r121, 8;
$L__BB0_7:
	setp.eq.s32 	%p8, %r11, 0;
	@%p8 bra 	$L__BB0_13;
	and.b32  	%r14, %r24, 3;
	setp.lt.u32 	%p9, %r11, 4;
	@%p9 bra 	$L__BB0_10;
	add.s32 	%r102, %r121, %r2;
	mul.wide.s32 	%rd18, %r102, 4;
	add.s64 	%rd19, %rd3, %rd18;
	ld.global.u32 	%r103, [%rd19];
	add.s64 	%rd20, %rd2, %rd18;
	ld.global.u32 	%r104, [%rd20];
	add.s32 	%r105, %r104, %r103;
	add.s64 	%rd21, %rd1, %rd18;
	st.global.u32 	[%rd21], %r105;
	ld.global.u32 	%r106, [%rd19+4];
	ld.global.u32 	%r107, [%rd20+4];
	add.s32 	%r108, %r107, %r106;
	st.global.u32 	[%rd21+4], %r108;
	ld.global.u32 	%r109, [%rd19+8];
	ld.global.u32 	%r110, [%rd20+8];
	add.s32 	%r111, %r110, %r109;
	st.global.u32 	[%rd21+8], %r111;
	ld.global.u32 	%r112, [%rd19+12];
	ld.global.u32 	%r113, [%rd20+12];
	add.s32 	%r114, %r113, %r112;
	st.global.u32 	[%rd21+12], %r114;
	add.s32 	%r121, %r121, 4;
$L__BB0_10:
	setp.eq.s32 	%p10, %r14, 0;
	@%p10 bra 	$L__BB0_13;
	add.s32 	%r124, %r121, %r2;
	neg.s32 	%r123, %r14;
$L__BB0_12:
	.pragma "nounroll";
	mul.wide.s32 	%rd22, %r124, 4;
	add.s64 	%rd23, %rd1, %rd22;
	add.s64 	%rd24, %rd2, %rd22;
	add.s64 	%rd25, %rd3, %rd22;
	ld.global.u32 	%r115, [%rd25];
	ld.global.u32 	%r116, [%rd24];
	add.s32 	%r117, %r116, %r115;
	st.global.u32 	[%rd23], %r117;
	add.s32 	%r124, %r124, 1;
	add.s32 	%r123, %r123, 1;
	setp.ne.s32 	%p11, %r123, 0;
	@%p11 bra 	$L__BB0_12;
$L__BB0_13:
	ret;

}
	// .globl	_Z10matadd_colPiS_S_ii
.visible .entry _Z10matadd_colPiS_S_ii(
	.param .u64 .ptr .align 1 _Z10matadd_colPiS_S_ii_param_0,
	.param .u64 .ptr .align 1 _Z10matadd_colPiS_S_ii_param_1,
	.param .u64 .ptr .align 1 _Z10matadd_colPiS_S_ii_param_2,
	.param .u32 _Z10matadd_colPiS_S_ii_param_3,
	.param .u32 _Z10matadd_colPiS_S_ii_param_4
)
{
	.reg .pred 	%p<12>;
	.reg .b32 	%r<126>;
	.reg .b64 	%rd<101>;

	ld.param.u64 	%rd4, [_Z10matadd_colPiS_S_ii_param_0];
	ld.param.u64 	%rd5, [_Z10matadd_colPiS_S_ii_param_1];
	ld.param.u64 	%rd6, [_Z10matadd_colPiS_S_ii_param_2];
	ld.param.u32 	%r23, [_Z10matadd_colPiS_S_ii_param_3];
	ld.param.u32 	%r24, [_Z10matadd_colPiS_S_ii_param_4];
	cvta.to.global.u64 	%rd1, %rd6;
	cvta.to.global.u64 	%rd2, %rd5;
	cvta.to.global.u64 	%rd3, %rd4;
	mov.u32 	%r25, %ctaid.x;
	mov.u32 	%r26, %ntid.x;
	mov.u32 	%r27, %tid.x;
	mad.lo.s32 	%r1, %r25, %r26, %r27;
	setp.ge.s32 	%p1, %r1, %r24;
	setp.lt.s32 	%p2, %r23, 1;
	or.pred  	%p3, %p1, %p2;
	@%p3 bra 	$L__BB1_13;
	add.s32 	%r29, %r23, -1;
	and.b32  	%r2, %r23, 15;
	setp.lt.u32 	%p4, %r29, 15;
	mov.b32 	%r122, 0;
	@%p4 bra 	$L__BB1_4;
	and.b32  	%r122, %r23, 2147483632;
	neg.s32 	%r120, %r122;
	shl.b32 	%r5, %r23, 4;
	mul.wide.u32 	%rd11, %r23, 4;
	mov.u32 	%r119, %r1;
$L__BB1_3:
	.pragma "nounroll";
	mul.wide.s32 	%rd7, %r119, 4;
	add.s64 	%rd8, %rd3, %rd7;
	ld.global.u32 	%r30, [%rd8];
	add.s64 	%rd9, %rd2, %rd7;
	ld.global.u32 	%r31, [%rd9];
	add.s32 	%r32, %r31, %r30;
	add.s64 	%rd10, %rd1, %rd7;
	st.global.u32 	[%rd10], %r32;
	add.s64 	%rd12, %rd8, %rd11;
	ld.global.u32 	%r33, [%rd12];
	add.s64 	%rd13, %rd9, %rd11;
	ld.global.u32 	%r34, [%rd13];
	add.s32 	%r35, %r34, %r33;
	add.s64 	%rd14, %rd10, %rd11;
	st.global.u32 	[%rd14], %r35;
	add.s64 	%rd15, %rd12, %rd11;
	ld.global.u32 	%r36, [%rd15];
	add.s64 	%rd16, %rd13, %rd11;
	ld.global.u32 	%r37, [%rd16];
	add.s32 	%r38, %r37, %r36;
	add.s64 	%rd17, %rd14, %rd11;
	st.global.u32 	[%rd17], %r38;
	add.s64 	%rd18, %rd15, %rd11;
	ld.global.u32 	%r39, [%rd18];
	add.s64 	%rd19, %rd16, %rd11;
	ld.global.u32 	%r40, [%rd19];
	add.s32 	%r41, %r40, %r39;
	add.s64 	%rd20, %rd17, %rd11;
	st.global.u32 	[%rd20], %r41;
	add.s64 	%rd21, %rd18, %rd11;
	ld.global.u32 	%r42, [%rd21];
	add.s64 	%rd22, %rd19, %rd11;
	ld.global.u32 	%r43, [%rd22];
	add.s32 	%r44, %r43, %r42;
	add.s64 	%rd23, %rd20, %rd11;
	st.global.u32 	[%rd23], %r44;
	add.s64 	%rd24, %rd21, %rd11;
	ld.global.u32 	%r45, [%rd24];
	add.s64 	%rd25, %rd22, %rd11;
	ld.global.u32 	%r46, [%rd25];
	add.s32 	%r47, %r46, %r45;
	add.s64 	%rd26, %rd23, %rd11;
	st.global.u32 	[%rd26], %r47;
	add.s64 	%rd27, %rd24, %rd11;
	ld.global.u32 	%r48, [%rd27];
	add.s64 	%rd28, %rd25, %rd11;
	ld.global.u32 	%r49, [%rd28];
	add.s32 	%r50, %r49, %r48;
	add.s64 	%rd29, %rd26, %rd11;
	st.global.u32 	[%rd29], %r50;
	add.s64 	%rd30, %rd27, %rd11;
	ld.global.u32 	%r51, [%rd30];
	add.s64 	%rd31, %rd28, %rd11;
	ld.global.u32 	%r52, [%rd31];
	add.s32 	%r53, %r52, %r51;
	add.s64 	%rd32, %rd29, %rd11;
	st.global.u32 	[%rd32], %r53;
	add.s64 	%rd33, %rd30, %rd11;
	ld.global.u32 	%r54, [%rd33];
	add.s64 	%rd34, %rd31, %rd11;
	ld.global.u32 	%r55, [%rd34];
	add.s32 	%r56, %r55, %r54;
	add.s64 	%rd35, %rd32, %rd11;
	st.global.u32 	[%rd35], %r56;
	add.s64 	%rd36, %rd33, %rd11;
	ld.global.u32 	%r57, [%rd36];
	add.s64 	%rd37, %rd34, %rd11;
	ld.global.u32 	%r58, [%rd37];
	add.s32 	%r59, %r58, %r57;
	add.s64 	%rd38, %rd35, %rd11;
	st.global.u32 	[%rd38], %r59;
	add.s64 	%rd39, %rd36, %rd11;
	ld.global.u32 	%r60, [%rd39];
	add.s64 	%rd40, %rd37, %rd11;
	ld.global.u32 	%r61, [%rd40];
	add.s32 	%r62, %r61, %r60;
	add.s64 	%rd41, %rd38, %rd11;
	st.global.u32 	[%rd41], %r62;
	add.s64 	%rd42, %rd39, %rd11;
	ld.global.u32 	%r63, [%rd42];
	add.s64 	%rd43, %rd40, %rd11;
	ld.global.u32 	%r64, [%rd43];
	add.s32 	%r65, %r64, %r63;
	add.s64 	%rd44, %rd41, %rd11;
	st.global.u32 	[%rd44], %r65;
	add.s64 	%rd45, %rd42, %rd11;
	ld.global.u32 	%r66, [%rd45];
	add.s64 	%rd46, %rd43, %rd11;
	ld.global.u32 	%r67, [%rd46];
	add.s32 	%r68, %r67, %r66;
	add.s64 	%rd47, %rd44, %rd11;
	st.global.u32 	[%rd47], %r68;
	add.s64 	%rd48, %rd45, %rd11;
	ld.global.u32 	%r69, [%rd48];
	add.s64 	%rd49, %rd46, %rd11;
	ld.global.u32 	%r70, [%rd49];
	add.s32 	%r71, %r70, %r69;
	add.s64 	%rd50, %rd47, %rd11;
	st.global.u32 	[%rd50], %r71;
	add.s64 	%rd51, %rd48, %rd11;
	ld.global.u32 	%r72, [%rd51];
	add.s64 	%rd52, %rd49, %rd11;
	ld.global.u32 	%r73, [%rd52];
	add.s32 	%r74, %r73, %r72;
	add.s64 	%rd53, %rd50, %rd11;
	st.global.u32 	[%rd53], %r74;
	add.s64 	%rd54, %rd51, %rd11;
	ld.global.u32 	%r75, [%rd54];
	add.s64 	%rd55, %rd52, %rd11;
	ld.global.u32 	%r76, [%rd55];
	add.s32 	%r77, %r76, %r75;
	add.s64 	%rd56, %rd53, %rd11;
	st.global.u32 	[%rd56], %r77;
	add.s32 	%r120, %r120, 16;
	add.s32 	%r119, %r119, %r5;
	setp.ne.s32 	%p5, %r120, 0;
	@%p5 bra 	$L__BB1_3;
$L__BB1_4:
	setp.eq.s32 	%p6, %r2, 0;
	@%p6 bra 	$L__BB1_13;
	and.b32  	%r11, %r23, 7;
	setp.lt.u32 	%p7, %r2, 8;
	@%p7 bra 	$L__BB1_7;
	mad.lo.s32 	%r78, %r122, %r23, %r1;
	mul.wide.s32 	%rd57, %r78, 4;
	add.s64 	%rd58, %rd3, %rd57;
	ld.global.u32 	%r79, [%rd58];
	add.s64 	%rd59, %rd2, %rd57;
	ld.global.u32 	%r80, [%rd59];
	add.s32 	%r81, %r80, %r79;
	add.s64 	%rd60, %rd1, %rd57;
	st.global.u32 	[%rd60], %r81;
	mul.wide.u32 	%rd61, %r23, 4;
	add.s64 	%rd62, %rd58, %rd61;
	ld.global.u32 	%r82, [%rd62];
	add.s64 	%rd63, %rd59, %rd61;
	ld.global.u32 	%r83, [%rd63];
	add.s32 	%r84, %r83, %r82;
	add.s64 	%rd64, %rd60, %rd61;
	st.global.u32 	[%rd64], %r84;
	add.s64 	%rd65, %rd62, %rd61;
	ld.global.u32 	%r85, [%rd65];
	add.s64 	%rd66, %rd63, %rd61;
	ld.global.u32 	%r86, [%rd66];
	add.s32 	%r87, %r86, %r85;
	add.s64 	%rd67, %rd64, %rd61;
	st.global.u32 	[%rd67], %r87;
	add.s64 	%rd68, %rd65, %rd61;
	ld.global.u32 	%r88, [%rd68];
	add.s64 	%rd69, %rd66, %rd61;
	ld.global.u32 	%r89, [%rd69];
	add.s32 	%r90, %r89, %r88;
	add.s64 	%rd70, %rd67, %rd61;
	st.global.u32 	[%rd70], %r90;
	add.s64 	%rd71, %rd68, %rd61;
	ld.global.u32 	%r91, [%rd71];
	add.s64 	%rd72, %rd69, %rd61;
	ld.global.u32 	%r92, [%rd72];
	add.s32 	%r93, %r92, %r91;
	add.s64 	%rd73, %rd70, %rd61;
	st.global.u32 	[%rd73], %r93;
	add.s64 	%rd74, %rd71, %rd61;
	ld.global.u32 	%r94, [%rd74];
	add.s64 	%rd75, %rd72, %rd61;
	ld.global.u32 	%r95, [%rd75];
	add.s32 	%r96, %r95, %r94;
	add.s64 	%rd76, %rd73, %rd61;
	st.global.u32 	[%rd76], %r96;
	add.s64 	%rd77, %rd74, %rd61;
	ld.global.u32 	%r97, [%rd77];
	add.s64 	%rd78, %rd75, %rd61;
	ld.global.u32 	%r98, [%rd78];
	add.s32 	%r99, %r98, %r97;
	add.s64 	%rd79, %rd76, %rd61;
	st.global.u32 	[%rd79], %r99;
	add.s64 	%rd80, %rd77, %rd61;
	ld.global.u32 	%r100, [%rd80];
	add.s64 	%rd81, %rd78, %rd61;
	ld.global.u32 	%r101, [%rd81];
	add.s32 	%r102, %r101, %r100;
	add.s64 	%rd82, %rd79, %rd61;
	st.global.u32 	[%rd82], %r102;
	add.s32 	%r122, %r122, 8;
$L__BB1_7:
	setp.eq.s32 	%p8, %r11, 0;
	@%p8 bra 	$L__BB1_13;
	and.b32  	%r14, %r23, 3;
	setp.lt.u32 	%p9, %r11, 4;
	@%p9 bra 	$L__BB1_10;
	mad.lo.s32 	%r103, %r122, %r23, %r1;
	mul.wide.s32 	%rd83, %r103, 4;
	add.s64 	%rd84, %rd3, %rd83;
	ld.global.u32 	%r104, [%rd84];
	add.s64 	%rd85, %rd2, %rd83;
	ld.global.u32 	%r105, [%rd85];
	add.s32 	%r106, %r105, %r104;
	add.s64 	%rd86, %rd1, %rd83;
	st.global.u32 	[%rd86], %r106;
	mul.wide.u32 	%rd87, %r23, 4;
	add.s64 	%rd88, %rd84, %rd87;
	ld.global.u32 	%r107, [%rd88];
	add.s64 	%rd89, %rd85, %rd87;
	ld.global.u32 	%r108, [%rd89];
	add.s32 	%r109, %r108, %r107;
	add.s64 	%rd90, %rd86, %rd87;
	st.global.u32 	[%rd90], %r109;
	add.s64 	%rd91, %rd88, %rd87;
	ld.global.u32 	%r110, [%rd91];
	add.s64 	%rd92, %rd89, %rd87;
	ld.global.u32 	%r111, [%rd92];
	add.s32 	%r112, %r111, %r110;
	add.s64 	%rd93, %rd90, %rd87;
	st.global.u32 	[%rd93], %r112;
	add.s64 	%rd94, %rd91, %rd87;
	ld.global.u32 	%r113, [%rd94];
	add.s64 	%rd95, %rd92, %rd87;
	ld.global.u32 	%r114, [%rd95];
	add.s32 	%r115, %r114, %r113;
	add.s64 	%rd96, %rd93, %rd87;
	st.global.u32 	[%rd96], %r115;
	add.s32 	%r122, %r122, 4;
$L__BB1_10:
	setp.eq.s32 	%p10, %r14, 0;
	@%p10 bra 	$L__BB1_13;
	mad.lo.s32 	%r125, %r122, %r23, %r1;
	neg.s32 	%r124, %r14;
$L__BB1_12:
	.pragma "nounroll";
	mul.wide.s32 	%rd97, %r125, 4;
	add.s64 	%rd98, %rd1, %rd97;
	add.s64 	%rd99, %rd2, %rd97;
	add.s64 	%rd100, %rd3, %rd97;
	ld.global.u32 	%r116, [%rd100];
	ld.global.u32 	%r117, [%rd99];
	add.s32 	%r118, %r117, %r116;
	st.global.u32 	[%rd98], %r118;
	add.s32 	%r125, %r125, %r23;
	add.s32 	%r124, %r124, 1;
	setp.ne.s32 	%p11, %r124, 0;
	@%p11 bra 	$L__BB1_12;
$L__BB1_13:
	ret;

}
	// .globl	_Z11matadd_elemPiS_S_ii
.visible .entry _Z11matadd_elemPiS_S_ii(
	.param .u64 .ptr .align 1 _Z11matadd_elemPiS_S_ii_param_0,
	.param .u64 .ptr .align 1 _Z11matadd_elemPiS_S_ii_param_1,
	.param .u64 .ptr .align 1 _Z11matadd_elemPiS_S_ii_param_2,
	.param .u32 _Z11matadd_elemPiS_S_ii_param_3,
	.param .u32 _Z11matadd_elemPiS_S_ii_param_4
)
{
	.reg .pred 	%p<4>;
	.reg .b32 	%r<17>;
	.reg .b64 	%rd<11>;

	ld.param.u64 	%rd1, [_Z11matadd_elemPiS_S_ii_param_0];
	ld.param.u64 	%rd2, [_Z11matadd_elemPiS_S_ii_param_1];
	ld.param.u64 	%rd3, [_Z11matadd_elemPiS_S_ii_param_2];
	ld.param.u32 	%r3, [_Z11matadd_elemPiS_S_ii_param_3];
	ld.param.u32 	%r4, [_Z11matadd_elemPiS_S_ii_param_4];
	mov.u32 	%r6, %ctaid.x;
	mov.u32 	%r7, %ntid.x;
	mov.u32 	%r8, %tid.x;
	mad.lo.s32 	%r1, %r6, %r7, %r8;
	mov.u32 	%r9, %ctaid.y;
	mov.u32 	%r10, %ntid.y;
	mov.u32 	%r11, %tid.y;
	mad.lo.s32 	%r12, %r9, %r10, %r11;
	setp.ge.s32 	%p1, %r1, %r3;
	setp.ge.s32 	%p2, %r12, %r4;
	or.pred  	%p3, %p1, %p2;
	@%p3 bra 	$L__BB2_2;
	cvta.to.global.u64 	%rd4, %rd1;
	cvta.to.global.u64 	%rd5, %rd2;
	cvta.to.global.u64 	%rd6, %rd3;
	mad.lo.s32 	%r13, %r3, %r1, %r12;
	mul.wide.s32 	%rd7, %r13, 4;
	add.s64 	%rd8, %rd4, %rd7;
	ld.global.u32 	%r14, [%rd8];
	add.s64 	%rd9, %rd5, %rd7;
	ld.global.u32 	%r15, [%rd9];
	add.s32 	%r16, %r15, %r14;
	add.s64 	%rd10, %rd6, %rd7;
	st.global.u32 	[%rd10], %r16;
$L__BB2_2:
	ret;

}


// ===== COMPILED SASS (sm_100) =====

	.target	sm_100

	.elftype	@"ET_EXEC"


//--------------------- .note.nv.tkinfo           --------------------------
	.section	.note.nv.tkinfo,"",@"SHT_NOTE"
	.sectionflags	@"SHF_NOTE_NV_TKINFO"
	.tkinfo
        /*0018*/ 	.word	0x00000002
        /*0030*/ 	.string	""
        /*0030*/ 	.string	"ptxas"
        /*0030*/ 	.string	"Cuda compilation tools, release 13.0, V13.0.88"
        /*0030*/ 	.string	"Build cuda_13.0.r13.0/compiler.36424714_0"
        /*0030*/ 	.string	"-arch sm_100 -m 64 "



//--------------------- .note.nv.cuinfo           --------------------------
	.section	.note.nv.cuinfo,"",@"SHT_NOTE"
	.sectionflags	@"SHF_NOTE_NV_CUINFO"
        /*0018*/ 	.short	0x0002
        /*001a*/ 	.short	0x0064
        /*001c*/ 	.short	0x0082
	.zero		2


//--------------------- .nv.info                  --------------------------
	.section	.nv.info,"",@"SHT_CUDA_INFO"
	.align	4


	//----- nvinfo : EIATTR_REGCOUNT
	.align		4
        /*0000*/ 	.byte	0x04, 0x2f
        /*0002*/ 	.short	(.L_1 - .L_0)
	.align		4
.L_0:
        /*0004*/ 	.word	index@(_Z10matadd_rowPiS_S_ii)
        /*0008*/ 	.word	0x00000016


	//----- nvinfo : EIATTR_FRAME_SIZE
	.align		4
.L_1:
        /*000c*/ 	.byte	0x04, 0x11
        /*000e*/ 	.short	(.L_3 - .L_2)
	.align		4
.L_2:
        /*0010*/ 	.word	index@(_Z10matadd_rowPiS_S_ii)
        /*0014*/ 	.word	0x00000000


	//----- nvinfo : EIATTR_REGCOUNT
	.align		4
.L_3:
        /*0018*/ 	.byte	0x04, 0x2f
        /*001a*/ 	.short	(.L_5 - .L_4)
	.align		4
.L_4:
        /*001c*/ 	.word	index@(_Z10matadd_colPiS_S_ii)
        /*0020*/ 	.word	0x0000001c


	//----- nvinfo : EIATTR_FRAME_SIZE
	.align		4
.L_5:
        /*0024*/ 	.byte	0x04, 0x11
        /*0026*/ 	.short	(.L_7 - .L_6)
	.align		4
.L_6:
        /*0028*/ 	.word	index@(_Z10matadd_colPiS_S_ii)
        /*002c*/ 	.word	0x00000000


	//----- nvinfo : EIATTR_REGCOUNT
	.align		4
.L_7:
        /*0030*/ 	.byte	0x04, 0x2f
        /*0032*/ 	.short	(.L_9 - .L_8)
	.align		4
.L_8:
        /*0034*/ 	.word	index@(_Z11matadd_elemPiS_S_ii)
        /*0038*/ 	.word	0x0000000c


	//----- nvinfo : EIATTR_FRAME_SIZE
	.align		4
.L_9:
        /*003c*/ 	.byte	0x04, 0x11
        /*003e*/ 	.short	(.L_11 - .L_10)
	.align		4
.L_10:
        /*0040*/ 	.word	index@(_Z11matadd_elemPiS_S_ii)
        /*0044*/ 	.word	0x00000000


	//----- nvinfo : EIATTR_MIN_STACK_SIZE
	.align		4
.L_11:
        /*0048*/ 	.byte	0x04, 0x12
        /*004a*/ 	.short	(.L_13 - .L_12)
	.align		4
.L_12:
        /*004c*/ 	.word	index@(_Z11matadd_elemPiS_S_ii)
        /*0050*/ 	.word	0x00000000


	//----- nvinfo : EIATTR_MIN_STACK_SIZE
	.align		4
.L_13:
        /*0054*/ 	.byte	0x04, 0x12
        /*0056*/ 	.short	(.L_15 - .L_14)
	.align		4
.L_14:
        /*0058*/ 	.word	index@(_Z10matadd_colPiS_S_ii)
        /*005c*/ 	.word	0x00000000


	//----- nvinfo : EIATTR_MIN_STACK_SIZE
	.align		4
.L_15:
        /*0060*/ 	.byte	0x04, 0x12
        /*0062*/ 	.short	(.L_17 - .L_16)
	.align		4
.L_16:
        /*0064*/ 	.word	index@(_Z10matadd_rowPiS_S_ii)
        /*0068*/ 	.word	0x00000000
.L_17:


//--------------------- .nv.compat                --------------------------
	.section	.nv.compat,"",@"SHT_CUDA_COMPAT_INFO"
	.align	4
        /*0000*/ 	.byte	0x02, 0x09, 0x00, 0x00, 0x02, 0x02, 0x01, 0x00, 0x02, 0x05, 0x05, 0x00, 0x03, 0x07, 0x01, 0x01
        /*0010*/ 	.byte	0x02, 0x03, 0x00, 0x00, 0x02, 0x06, 0x01, 0x00, 0x04, 0x0b, 0x08, 0x00, 0x09, 0x00, 0x00, 0x00
        /*0020*/ 	.byte	0x00, 0x00, 0x00, 0x00


//--------------------- .nv.info._Z11matadd_elemPiS_S_ii --------------------------
	.section	.nv.info._Z11matadd_elemPiS_S_ii,"",@"SHT_CUDA_INFO"
	.sectionflags	@""
	.align	4


	//----- nvinfo : EIATTR_CUDA_API_VERSION
	.align		4
        /*0000*/ 	.byte	0x04, 0x37
        /*0002*/ 	.short	(.L_19 - .L_18)
.L_18:
        /*0004*/ 	.word	0x00000082


	//----- nvinfo : EIATTR_KPARAM_INFO
	.align		4
.L_19:
        /*0008*/ 	.byte	0x04, 0x17
        /*000a*/ 	.short	(.L_21 - .L_20)
.L_20:
        /*000c*/ 	.word	0x00000000
        /*0010*/ 	.short	0x0004
        /*0012*/ 	.short	0x001c
        /*0014*/ 	.byte	0x00, 0xf0, 0x11, 0x00


	//----- nvinfo : EIATTR_KPARAM_INFO
	.align		4
.L_21:
        /*0018*/ 	.byte	0x04, 0x17
        /*001a*/ 	.short	(.L_23 - .L_22)
.L_22:
        /*001c*/ 	.word	0x00000000
        /*0020*/ 	.short	0x0003
        /*0022*/ 	.short	0x0018
        /*0024*/ 	.byte	0x00, 0xf0, 0x11, 0x00


	//----- nvinfo : EIATTR_KPARAM_INFO
	.align		4
.L_23:
        /*0028*/ 	.byte	0x04, 0x17
        /*002a*/ 	.short	(.L_25 - .L_24)
.L_24:
        /*002c*/ 	.word	0x00000000
        /*0030*/ 	.short	0x0002
        /*0032*/ 	.short	0x0010
        /*0034*/ 	.byte	0x00, 0xf5, 0x21, 0x00


	//----- nvinfo : EIATTR_KPARAM_INFO
	.align		4
.L_25:
        /*0038*/ 	.byte	0x04, 0x17
        /*003a*/ 	.short	(.L_27 - .L_26)
.L_26:
        /*003c*/ 	.word	0x00000000
        /*0040*/ 	.short	0x0001
        /*0042*/ 	.short	0x0008
        /*0044*/ 	.byte	0x00, 0xf5, 0x21, 0x00


	//----- nvinfo : EIATTR_KPARAM_INFO
	.align		4
.L_27:
        /*0048*/ 	.byte	0x04, 0x17
        /*004a*/ 	.short	(.L_29 - .L_28)
.L_28:
        /*004c*/ 	.word	0x00000000
        /*0050*/ 	.short	0x0000
        /*0052*/ 	.short	0x0000
        /*0054*/ 	.byte	0x00, 0xf5, 0x21, 0x00


	//----- nvinfo : EIATTR_SPARSE_MMA_MASK
	.align		4
.L_29:
        /*0058*/ 	.byte	0x03, 0x50
        /*005a*/ 	.short	0x0000


	//----- nvinfo : EIATTR_MAXREG_COUNT
	.align		4
        /*005c*/ 	.byte	0x03, 0x1b
        /*005e*/ 	.short	0x00ff


	//----- nvinfo : EIATTR_MERCURY_ISA_VERSION
	.align		4
        /*0060*/ 	.byte	0x03, 0x5f
        /*0062*/ 	.short	0x0101


	//----- nvinfo : EIATTR_VRC_CTA_INIT_COUNT
	.align		4
        /*0064*/ 	.byte	0x02, 0x4a
	.zero		1
	.zero		1


	//----- nvinfo : EIATTR_EXIT_INSTR_OFFSETS
	.align		4
        /*0068*/ 	.byte	0x04, 0x1c
        /*006a*/ 	.short	(.L_31 - .L_30)


	//   ....[0]....
.L_30:
        /*006c*/ 	.word	0x000000c0


	//   ....[1]....
        /*0070*/ 	.word	0x00000190


	//----- nvinfo : EIATTR_CBANK_PARAM_SIZE
	.align		4
.L_31:
        /*0074*/ 	.byte	0x03, 0x19
        /*0076*/ 	.short	0x0020


	//----- nvinfo : EIATTR_PARAM_CBANK
	.align		4
        /*0078*/ 	.byte	0x04, 0x0a
        /*007a*/ 	.short	(.L_33 - .L_32)
	.align		4
.L_32:
        /*007c*/ 	.word	index@(.nv.constant0._Z11matadd_elemPiS_S_ii)
        /*0080*/ 	.short	0x0380
        /*0082*/ 	.short	0x0020


	//----- nvinfo : EIATTR_SW_WAR
	.align		4
.L_33:
        /*0084*/ 	.byte	0x04, 0x36
        /*0086*/ 	.short	(.L_35 - .L_34)
.L_34:
        /*0088*/ 	.word	0x00000008
.L_35:


//--------------------- .nv.info._Z10matadd_colPiS_S_ii --------------------------
	.section	.nv.info._Z10matadd_colPiS_S_ii,"",@"SHT_CUDA_INFO"
	.sectionflags	@""
	.align	4


	//----- nvinfo : EIATTR_CUDA_API_VERSION
	.align		4
        /*0000*/ 	.byte	0x04, 0x37
        /*0002*/ 	.short	(.L_37 - .L_36)
.L_36:
        /*0004*/ 	.word	0x00000082


	//----- nvinfo : EIATTR_KPARAM_INFO
	.align		4
.L_37:
        /*0008*/ 	.byte	0x04, 0x17
        /*000a*/ 	.short	(.L_39 - .L_38)
.L_38:
        /*000c*/ 	.word	0x00000000
        /*0010*/ 	.short	0x0004
        /*0012*/ 	.short	0x001c
        /*0014*/ 	.byte	0x00, 0xf0, 0x11, 0x00


	//----- nvinfo : EIATTR_KPARAM_INFO
	.align		4
.L_39:
        /*0018*/ 	.byte	0x04, 0x17
        /*001a*/ 	.short	(.L_41 - .L_40)
.L_40:
        /*001c*/ 	.word	0x00000000
        /*0020*/ 	.short	0x0003
        /*0022*/ 	.short	0x0018
        /*0024*/ 	.byte	0x00, 0xf0, 0x11, 0x00


	//----- nvinfo : EIATTR_KPARAM_INFO
	.align		4
.L_41:
        /*0028*/ 	.byte	0x04, 0x17
        /*002a*/ 	.short	(.L_43 - .L_42)
.L_42:
        /*002c*/ 	.word	0x00000000
        /*0030*/ 	.short	0x0002
        /*0032*/ 	.short	0x0010
        /*0034*/ 	.byte	0x00, 0xf5, 0x21, 0x00


	//----- nvinfo : EIATTR_KPARAM_INFO
	.align		4
.L_43:
        /*0038*/ 	.byte	0x04, 0x17
        /*003a*/ 	.short	(.L_45 - .L_44)
.L_44:
        /*003c*/ 	.word	0x00000000
        /*0040*/ 	.short	0x0001
        /*0042*/ 	.short	0x0008
        /*0044*/ 	.byte	0x00, 0xf5, 0x21, 0x00


	//----- nvinfo : EIATTR_KPARAM_INFO
	.align		4
.L_45:
        /*0048*/ 	.byte	0x04, 0x17
        /*004a*/ 	.short	(.L_47 - .L_46)
.L_46:
        /*004c*/ 	.word	0x00000000
        /*0050*/ 	.short	0x0000
        /*0052*/ 	.short	0x0000
        /*0054*/ 	.byte	0x00, 0xf5, 0x21, 0x00


	//----- nvinfo : EIATTR_SPARSE_MMA_MASK
	.align		4
.L_47:
        /*0058*/ 	.byte	0x03, 0x50
        /*005a*/ 	.short	0x0000


	//----- nvinfo : EIATTR_MAXREG_COUNT
	.align		4
        /*005c*/ 	.byte	0x03, 0x1b
        /*005e*/ 	.short	0x00ff


	//----- nvinfo : EIATTR_MERCURY_ISA_VERSION
	.align		4
        /*0060*/ 	.byte	0x03, 0x5f
        /*0062*/ 	.short	0x0101


	//----- nvinfo : EIATTR_VRC_CTA_INIT_COUNT
	.align		4
        /*0064*/ 	.byte	0x02, 0x4a
	.zero		1
	.zero		1


	//----- nvinfo : EIATTR_EXIT_INSTR_OFFSETS
	.align		4
        /*0068*/ 	.byte	0x04, 0x1c
        /*006a*/ 	.short	(.L_49 - .L_48)


	//   ....[0]....
.L_48:
        /*006c*/ 	.word	0x00000080


	//   ....[1]....
        /*0070*/ 	.word	0x000008a0


	//   ....[2]....
        /*0074*/ 	.word	0x00000cc0


	//   ....[3]....
        /*0078*/ 	.word	0x00000f20


	//   ....[4]....
        /*007c*/ 	.word	0x00001030


	//----- nvinfo : EIATTR_CBANK_PARAM_SIZE
	.align		4
.L_49:
        /*0080*/ 	.byte	0x03, 0x19
        /*0082*/ 	.short	0x0020


	//----- nvinfo : EIATTR_PARAM_CBANK
	.align		4
        /*0084*/ 	.byte	0x04, 0x0a
        /*0086*/ 	.short	(.L_51 - .L_50)
	.align		4
.L_50:
        /*0088*/ 	.word	index@(.nv.constant0._Z10matadd_colPiS_S_ii)
        /*008c*/ 	.short	0x0380
        /*008e*/ 	.short	0x0020


	//----- nvinfo : EIATTR_SW_WAR
	.align		4
.L_51:
        /*0090*/ 	.byte	0x04, 0x36
        /*0092*/ 	.short	(.L_53 - .L_52)
.L_52:
        /*0094*/ 	.word	0x00000008
.L_53:


//--------------------- .nv.info._Z10matadd_rowPiS_S_ii --------------------------
	.section	.nv.info._Z10matadd_rowPiS_S_ii,"",@"SHT_CUDA_INFO"
	.sectionflags	@""
	.align	4


	//----- nvinfo : EIATTR_CUDA_API_VERSION
	.align		4
        /*0000*/ 	.byte	0x04, 0x37
        /*0002*/ 	.short	(.L_55 - .L_54)
.L_54:
        /*0004*/ 	.word	0x00000082


	//----- nvinfo : EIATTR_KPARAM_INFO
	.align		4
.L_55:
        /*0008*/ 	.byte	0x04, 0x17
        /*000a*/ 	.short	(.L_57 - .L_56)
.L_56:
        /*000c*/ 	.word	0x00000000
        /*0010*/ 	.short	0x0004
        /*0012*/ 	.short	0x001c
        /*0014*/ 	.byte	0x00, 0xf0, 0x11, 0x00


	//----- nvinfo : EIATTR_KPARAM_INFO
	.align		4
.L_57:
        /*0018*/ 	.byte	0x04, 0x17
        /*001a*/ 	.short	(.L_59 - .L_58)
.L_58:
        /*001c*/ 	.word	0x00000000
        /*0020*/ 	.short	0x0003
        /*0022*/ 	.short	0x0018
        /*0024*/ 	.byte	0x00, 0xf0, 0x11, 0x00


	//----- nvinfo : EIATTR_KPARAM_INFO
	.align		4
.L_59:
        /*0028*/ 	.byte	0x04, 0x17
        /*002a*/ 	.short	(.L_61 - .L_60)
.L_60:
        /*002c*/ 	.word	0x00000000
        /*0030*/ 	.short	0x0002
        /*0032*/ 	.short	0x0010
        /*0034*/ 	.byte	0x00, 0xf5, 0x21, 0x00


	//----- nvinfo : EIATTR_KPARAM_INFO
	.align		4
.L_61:
        /*0038*/ 	.byte	0x04, 0x17
        /*003a*/ 	.short	(.L_63 - .L_62)
.L_62:
        /*003c*/ 	.word	0x00000000
        /*0040*/ 	.short	0x0001
        /*0042*/ 	.short	0x0008
        /*0044*/ 	.byte	0x00, 0xf5, 0x21, 0x00


	//----- nvinfo : EIATTR_KPARAM_INFO
	.align		4
.L_63:
        /*0048*/ 	.byte	0x04, 0x17
        /*004a*/ 	.short	(.L_65 - .L_64)
.L_64:
        /*004c*/ 	.word	0x00000000
        /*0050*/ 	.short	0x0000
        /*0052*/ 	.short	0x0000
        /*0054*/ 	.byte	0x00, 0xf5, 0x21, 0x00


	//----- nvinfo : EIATTR_SPARSE_MMA_MASK
	.align		4
.L_65:
        /*0058*/ 	.byte	0x03, 0x50
        /*005a*/ 	.short	0x0000


	//----- nvinfo : EIATTR_MAXREG_COUNT
	.align		4
        /*005c*/ 	.byte	0x03, 0x1b
        /*005e*/ 	.short	0x00ff


	//----- nvinfo : EIATTR_MERCURY_ISA_VERSION
	.align		4
        /*0060*/ 	.byte	0x03, 0x5f
        /*0062*/ 	.short	0x0101


	//----- nvinfo : EIATTR_VRC_CTA_INIT_COUNT
	.align		4
        /*0064*/ 	.byte	0x02, 0x4a
	.zero		1
	.zero		1


	//----- nvinfo : EIATTR_EXIT_INSTR_OFFSETS
	.align		4
        /*0068*/ 	.byte	0x04, 0x1c
        /*006a*/ 	.short	(.L_67 - .L_66)


	//   ....[0]....
.L_66:
        /*006c*/ 	.word	0x00000080


	//   ....[1]....
        /*0070*/ 	.word	0x00000680


	//   ....[2]....
        /*0074*/ 	.word	0x00000950


	//   ....[3]....
        /*0078*/ 	.word	0x00000b20


	//   ....[4]....
        /*007c*/ 	.word	0x00000c30


	//----- nvinfo : EIATTR_CBANK_PARAM_SIZE
	.align		4
.L_67:
        /*0080*/ 	.byte	0x03, 0x19
        /*0082*/ 	.short	0x0020


	//----- nvinfo : EIATTR_PARAM_CBANK
	.align		4
        /*0084*/ 	.byte	0x04, 0x0a
        /*0086*/ 	.short	(.L_69 - .L_68)
	.align		4
.L_68:
        /*0088*/ 	.word	index@(.nv.constant0._Z10matadd_rowPiS_S_ii)
        /*008c*/ 	.short	0x0380
        /*008e*/ 	.short	0x0020


	//----- nvinfo : EIATTR_SW_WAR
	.align		4
.L_69:
        /*0090*/ 	.byte	0x04, 0x36
        /*0092*/ 	.short	(.L_71 - .L_70)
.L_70:
        /*0094*/ 	.word	0x00000008
.L_71:


//--------------------- .nv.callgraph             --------------------------
	.section	.nv.callgraph,"",@"SHT_CUDA_CALLGRAPH"
	.align	4
	.sectionentsize	8
	.align		4
        /*0000*/ 	.word	0x00000000
	.align		4
        /*0004*/ 	.word	0xffffffff
	.align		4
        /*0008*/ 	.word	0x00000000
	.align		4
        /*000c*/ 	.word	0xfffffffe
	.align		4
        /*0010*/ 	.word	0x00000000
	.align		4
        /*0014*/ 	.word	0xfffffffd
	.align		4
        /*0018*/ 	.word	0x00000000
	.align		4
        /*001c*/ 	.word	0xfffffffc


//--------------------- .text._Z11matadd_elemPiS_S_ii --------------------------
	.section	.text._Z11matadd_elemPiS_S_ii,"ax",@progbits
	.align	128
        .global         _Z11matadd_elemPiS_S_ii
        .type           _Z11matadd_elemPiS_S_ii,@function
        .size           _Z11matadd_elemPiS_S_ii,(.L_x_13 - _Z11matadd_elemPiS_S_ii)
        .other          _Z11matadd_elemPiS_S_ii,@"STO_CUDA_ENTRY STV_DEFAULT"
_Z11matadd_elemPiS_S_ii:
.text._Z11matadd_elemPiS_S_ii:
[----:B------:R-:W-:Y:S01]  /*0000*/  LDC R1, c[0x0][0x37c] ;  /* 0x0000df00ff017b82 */ /* 0x000fe20000000800 */
[----:B------:R-:W0:Y:S07]  /*0010*/  S2R R2, SR_TID.Y ;  /* 0x0000000000027919 */ /* 0x000e2e0000002200 */
[----:B------:R-:W1:Y:S01]  /*0020*/  LDC R0, c[0x0][0x360] ;  /* 0x0000d800ff007b82 */ /* 0x000e620000000800 */
[----:B------:R-:W2:Y:S01]  /*0030*/  LDCU.64 UR6, c[0x0][0x398] ;  /* 0x00007300ff0677ac */ /* 0x000ea20008000a00 */
[----:B------:R-:W1:Y:S06]  /*0040*/  S2R R3, SR_TID.X ;  /* 0x0000000000037919 */ /* 0x000e6c0000002100 */
[----:B------:R-:W0:Y:S08]  /*0050*/  S2UR UR5, SR_CTAID.Y ;  /* 0x00000000000579c3 */ /* 0x000e300000002600 */
[----:B------:R-:W0:Y:S08]  /*0060*/  LDC R7, c[0x0][0x364] ;  /* 0x0000d900ff077b82 */ /* 0x000e300000000800 */
[----:B------:R-:W1:Y:S01]  /*0070*/  S2UR UR4, SR_CTAID.X ;  /* 0x00000000000479c3 */ /* 0x000e620000002500 */
[----:B0-----:R-:W-:-:S05]  /*0080*/  IMAD R7, R7, UR5, R2 ;  /* 0x0000000507077c24 */ /* 0x001fca000f8e0202 */
[----:B--2---:R-:W-:Y:S01]  /*0090*/  ISETP.GE.AND P0, PT, R7, UR7, PT ;  /* 0x0000000707007c0c */ /* 0x004fe2000bf06270 */
[----:B-1----:R-:W-:-:S05]  /*00a0*/  IMAD R0, R0, UR4, R3 ;  /* 0x0000000400007c24 */ /* 0x002fca000f8e0203 */
[----:B------:R-:W-:-:S13]  /*00b0*/  ISETP.GE.OR P0, PT, R0, UR6, P0 ;  /* 0x0000000600007c0c */ /* 0x000fda0008706670 */
[----:B------:R-:W-:Y:S05]  /*00c0*/  @P0 EXIT ;  /* 0x000000000000094d */ /* 0x000fea0003800000 */
[----:B------:R-:W0:Y:S01]  /*00d0*/  LDC.64 R2, c[0x0][0x380] ;  /* 0x0000e000ff027b82 */ /* 0x000e220000000a00 */
[----:B------:R-:W1:Y:S01]  /*00e0*/  LDCU.64 UR4, c[0x0][0x358] ;  /* 0x00006b00ff0477ac */ /* 0x000e620008000a00 */
[----:B------:R-:W-:-:S06]  /*00f0*/  IMAD R9, R0, UR6, R7 ;  /* 0x0000000600097c24 */ /* 0x000fcc000f8e0207 */
[----:B------:R-:W2:Y:S08]  /*0100*/  LDC.64 R4, c[0x0][0x388] ;  /* 0x0000e200ff047b82 */ /* 0x000eb00000000a00 */
[----:B------:R-:W3:Y:S01]  /*0110*/  LDC.64 R6, c[0x0][0x390] ;  /* 0x0000e400ff067b82 */ /* 0x000ee20000000a00 */
[----:B0-----:R-:W-:-:S06]  /*0120*/  IMAD.WIDE R2, R9, 0x4, R2 ;  /* 0x0000000409027825 */ /* 0x001fcc00078e0202 */
[----:B-1----:R-:W4:Y:S01]  /*0130*/  LDG.E R2, desc[UR4][R2.64] ;  /* 0x0000000402027981 */ /* 0x002f22000c1e1900 */
[----:B--2---:R-:W-:-:S06]  /*0140*/  IMAD.WIDE R4, R9, 0x4, R4 ;  /* 0x0000000409047825 */ /* 0x004fcc00078e0204 */
[----:B------:R-:W4:Y:S01]  /*0150*/  LDG.E R5, desc[UR4][R4.64] ;  /* 0x0000000404057981 */ /* 0x000f22000c1e1900 */
[----:B---3--:R-:W-:Y:S01]  /*0160*/  IMAD.WIDE R6, R9, 0x4, R6 ;  /* 0x0000000409067825 */ /* 0x008fe200078e0206 */
[----:B----4-:R-:W-:-:S05]  /*0170*/  IADD3 R9, PT, PT, R2, R5, RZ ;  /* 0x0000000502097210 */ /* 0x010fca0007ffe0ff */
[----:B------:R-:W-:Y:S01]  /*0180*/  STG.E desc[UR4][R6.64], R9 ;  /* 0x0000000906007986 */ /* 0x000fe2000c101904 */
[----:B------:R-:W-:Y:S05]  /*0190*/  EXIT ;  /* 0x000000000000794d */ /* 0x000fea0003800000 */
.L_x_0:
[----:B------:R-:W-:-:S00]  /*01a0*/  BRA `(.L_x_0) ;  /* 0xfffffffc00fc7947 */ /* 0x000fc0000383ffff */
[----:B------:R-:W-:-:S00]  /*01b0*/  NOP ;  /* 0x0000000000007918 */ /* 0x000fc00000000000 */
        /* <DEDUP_REMOVED lines=12> */
.L_x_13:


//--------------------- .text._Z10matadd_colPiS_S_ii --------------------------
	.section	.text._Z10matadd_colPiS_S_ii,"ax",@progbits
	.align	128
        .global         _Z10matadd_colPiS_S_ii
        .type           _Z10matadd_colPiS_S_ii,@function
        .size           _Z10matadd_colPiS_S_ii,(.L_x_14 - _Z10matadd_colPiS_S_ii)
        .other          _Z10matadd_colPiS_S_ii,@"STO_CUDA_ENTRY STV_DEFAULT"
_Z10matadd_colPiS_S_ii:
.text._Z10matadd_colPiS_S_ii:
[----:B------:R-:W-:Y:S01]  /*0000*/  LDC R1, c[0x0][0x37c] ;  /* 0x0000df00ff017b82 */ /* 0x000fe20000000800 */
[----:B------:R-:W0:Y:S07]  /*0010*/  S2R R0, SR_TID.X ;  /* 0x0000000000007919 */ /* 0x000e2e0000002100 */
[----:B------:R-:W0:Y:S08]  /*0020*/  S2UR UR4, SR_CTAID.X ;  /* 0x00000000000479c3 */ /* 0x000e300000002500 */
[----:B------:R-:W0:Y:S08]  /*0030*/  LDC R5, c[0x0][0x360] ;  /* 0x0000d800ff057b82 */ /* 0x000e300000000800 */
[----:B------:R-:W1:Y:S01]  /*0040*/  LDC.64 R2, c[0x0][0x398] ;  /* 0x0000e600ff027b82 */ /* 0x000e620000000a00 */
[----:B0-----:R-:W-:Y:S01]  /*0050*/  IMAD R5, R5, UR4, R0 ;  /* 0x0000000405057c24 */ /* 0x001fe2000f8e0200 */
[----:B-1----:R-:W-:-:S04]  /*0060*/  ISETP.GE.AND P0, PT, R2, 0x1, PT ;  /* 0x000000010200780c */ /* 0x002fc80003f06270 */
[----:B------:R-:W-:-:S13]  /*0070*/  ISETP.GE.OR P0, PT, R5, R3, !P0 ;  /* 0x000000030500720c */ /* 0x000fda0004706670 */
[----:B------:R-:W-:Y:S05]  /*0080*/  @P0 EXIT ;  /* 0x000000000000094d */ /* 0x000fea0003800000 */
[C---:B------:R-:W-:Y:S01]  /*0090*/  IADD3 R0, PT, PT, R2.reuse, -0x1, RZ ;  /* 0xffffffff02007810 */ /* 0x040fe20007ffe0ff */
[----:B------:R-:W0:Y:S01]  /*00a0*/  LDCU.64 UR4, c[0x0][0x358] ;  /* 0x00006b00ff0477ac */ /* 0x000e220008000a00 */
[----:B------:R-:W-:Y:S02]  /*00b0*/  LOP3.LUT R20, R2, 0xf, RZ, 0xc0, !PT ;  /* 0x0000000f02147812 */ /* 0x000fe400078ec0ff */
[----:B------:R-:W-:Y:S01]  /*00c0*/  ISETP.GE.U32.AND P1, PT, R0, 0xf, PT ;  /* 0x0000000f0000780c */ /* 0x000fe20003f26070 */
[----:B------:R-:W-:Y:S01]  /*00d0*/  HFMA2 R0, -RZ, RZ, 0, 0 ;  /* 0x00000000ff007431 */ /* 0x000fe200000001ff */
[----:B------:R-:W-:-:S11]  /*00e0*/  ISETP.NE.AND P0, PT, R20, RZ, PT ;  /* 0x000000ff1400720c */ /* 0x000fd60003f05270 */
[----:B------:R-:W-:Y:S05]  /*00f0*/  @!P1 BRA `(.L_x_1) ;  /* 0x0000000400e89947 */ /* 0x000fea0003800000 */
[----:B------:R-:W-:Y:S02]  /*0100*/  LOP3.LUT R0, R2, 0x7ffffff0, RZ, 0xc0, !PT ;  /* 0x7ffffff002007812 */ /* 0x000fe400078ec0ff */
[----:B------:R-:W-:Y:S02]  /*0110*/  MOV R3, R5 ;  /* 0x0000000500037202 */ /* 0x000fe40000000f00 */
[----:B------:R-:W-:-:S07]  /*0120*/  IADD3 R4, PT, PT, -R0, RZ, RZ ;  /* 0x000000ff00047210 */ /* 0x000fce0007ffe1ff */
.L_x_2:
[----:B---3--:R-:W1:Y:S08]  /*0130*/  LDC.64 R14, c[0x0][0x380] ;  /* 0x0000e000ff0e7b82 */ /* 0x008e700000000a00 */
[----:B------:R-:W2:Y:S08]  /*0140*/  LDC.64 R16, c[0x0][0x388] ;  /* 0x0000e200ff107b82 */ /* 0x000eb00000000a00 */
[----:B------:R-:W3:Y:S01]  /*0150*/  LDC.64 R6, c[0x0][0x390] ;  /* 0x0000e400ff067b82 */ /* 0x000ee20000000a00 */
[----:B-1----:R-:W-:-:S05]  /*0160*/  IMAD.WIDE R14, R3, 0x4, R14 ;  /* 0x00000004030e7825 */ /* 0x002fca00078e020e */
[----:B0-----:R-:W4:Y:S01]  /*0170*/  LDG.E R8, desc[UR4][R14.64] ;  /* 0x000000040e087981 */ /* 0x001f22000c1e1900 */
[----:B--2---:R-:W-:-:S05]  /*0180*/  IMAD.WIDE R16, R3, 0x4, R16 ;  /* 0x0000000403107825 */ /* 0x004fca00078e0210 */
[----:B------:R-:W4:Y:S01]  /*0190*/  LDG.E R9, desc[UR4][R16.64] ;  /* 0x0000000410097981 */ /* 0x000f22000c1e1900 */
[----:B------:R-:W-:-:S04]  /*01a0*/  IMAD.WIDE.U32 R10, R2, 0x4, R14 ;  /* 0x00000004020a7825 */ /* 0x000fc800078e000e */
[----:B---3--:R-:W-:Y:S01]  /*01b0*/  IMAD.WIDE R6, R3, 0x4, R6 ;  /* 0x0000000403067825 */ /* 0x008fe200078e0206 */
[----:B----4-:R-:W-:-:S03]  /*01c0*/  IADD3 R21, PT, PT, R8, R9, RZ ;  /* 0x0000000908157210 */ /* 0x010fc60007ffe0ff */
[C---:B------:R-:W-:Y:S02]  /*01d0*/  IMAD.WIDE.U32 R8, R2.reuse, 0x4, R16 ;  /* 0x0000000402087825 */ /* 0x040fe400078e0010 */
[----:B------:R0:W-:Y:S04]  /*01e0*/  STG.E desc[UR4][R6.64], R21 ;  /* 0x0000001506007986 */ /* 0x0001e8000c101904 */
[----:B------:R-:W2:Y:S04]  /*01f0*/  LDG.E R18, desc[UR4][R10.64] ;  /* 0x000000040a127981 */ /* 0x000ea8000c1e1900 */
[----:B------:R-:W2:Y:S01]  /*0200*/  LDG.E R19, desc[UR4][R8.64] ;  /* 0x0000000408137981 */ /* 0x000ea2000c1e1900 */
[----:B------:R-:W-:-:S04]  /*0210*/  IMAD.WIDE.U32 R12, R2, 0x4, R6 ;  /* 0x00000004020c7825 */ /* 0x000fc800078e0006 */
[----:B------:R-:W-:-:S04]  /*0220*/  IMAD.WIDE.U32 R16, R2, 0x4, R10 ;  /* 0x0000000402107825 */ /* 0x000fc800078e000a */
[----:B------:R-:W-:Y:S01]  /*0230*/  IMAD.WIDE.U32 R14, R2, 0x4, R8 ;  /* 0x00000004020e7825 */ /* 0x000fe200078e0008 */
[----:B--2---:R-:W-:-:S05]  /*0240*/  IADD3 R23, PT, PT, R18, R19, RZ ;  /* 0x0000001312177210 */ /* 0x004fca0007ffe0ff */
[----:B------:R1:W-:Y:S04]  /*0250*/  STG.E desc[UR4][R12.64], R23 ;  /* 0x000000170c007986 */ /* 0x0003e8000c101904 */
[----:B------:R-:W2:Y:S04]  /*0260*/  LDG.E R22, desc[UR4][R16.64] ;  /* 0x0000000410167981 */ /* 0x000ea8000c1e1900 */
[----:B------:R-:W2:Y:S01]  /*0270*/  LDG.E R25, desc[UR4][R14.64] ;  /* 0x000000040e197981 */ /* 0x000ea2000c1e1900 */
[----:B------:R-:W-:-:S04]  /*0280*/  IMAD.WIDE.U32 R18, R2, 0x4, R12 ;  /* 0x0000000402127825 */ /* 0x000fc800078e000c */
[----:B------:R-:W-:-:S04]  /*0290*/  IMAD.WIDE.U32 R10, R2, 0x4, R16 ;  /* 0x00000004020a7825 */ /* 0x000fc800078e0010 */
[----:B0-----:R-:W-:Y:S01]  /*02a0*/  IMAD.WIDE.U32 R6, R2, 0x4, R14 ;  /* 0x0000000402067825 */ /* 0x001fe200078e000e */
[----:B--2---:R-:W-:-:S05]  /*02b0*/  IADD3 R25, PT, PT, R22, R25, RZ ;  /* 0x0000001916197210 */ /* 0x004fca0007ffe0ff */
[----:B------:R0:W-:Y:S04]  /*02c0*/  STG.E desc[UR4][R18.64], R25 ;  /* 0x0000001912007986 */ /* 0x0001e8000c101904 */
[----:B------:R-:W2:Y:S04]  /*02d0*/  LDG.E R21, desc[UR4][R10.64] ;  /* 0x000000040a157981 */ /* 0x000ea8000c1e1900 */
[----:B------:R-:W2:Y:S01]  /*02e0*/  LDG.E R22, desc[UR4][R6.64] ;  /* 0x0000000406167981 */ /* 0x000ea2000c1e1900 */
[----:B------:R-:W-:-:S04]  /*02f0*/  IMAD.WIDE.U32 R8, R2, 0x4, R18 ;  /* 0x0000000402087825 */ /* 0x000fc800078e0012 */
[----:B------:R-:W-:-:S04]  /*0300*/  IMAD.WIDE.U32 R16, R2, 0x4, R10 ;  /* 0x0000000402107825 */ /* 0x000fc800078e000a */
[----:B-1----:R-:W-:Y:S01]  /*0310*/  IMAD.WIDE.U32 R12, R2, 0x4, R6 ;  /* 0x00000004020c7825 */ /* 0x002fe200078e0006 */
[----:B--2---:R-:W-:-:S05]  /*0320*/  IADD3 R21, PT, PT, R21, R22, RZ ;  /* 0x0000001615157210 */ /* 0x004fca0007ffe0ff */
        /* <DEDUP_REMOVED lines=8> */
[----:B------:R-:W3:Y:S04]  /*03b0*/  LDG.E R22, desc[UR4][R10.64] ;  /* 0x000000040a167981 */ /* 0x000ee8000c1e1900 */
[----:B0-----:R-:W3:Y:S01]  /*03c0*/  LDG.E R25, desc[UR4][R6.64] ;  /* 0x0000000406197981 */ /* 0x001ee2000c1e1900 */
[----:B------:R-:W-:-:S04]  /*03d0*/  IMAD.WIDE.U32 R18, R2, 0x4, R14 ;  /* 0x0000000402127825 */ /* 0x000fc800078e000e */
[----:B------:R-:W-:-:S04]  /*03e0*/  IMAD.WIDE.U32 R16, R2, 0x4, R10 ;  /* 0x0000000402107825 */ /* 0x000fc800078e000a */
[----:B-1----:R-:W-:Y:S01]  /*03f0*/  IMAD.WIDE.U32 R8, R2, 0x4, R6 ;  /* 0x0000000402087825 */ /* 0x002fe200078e0006 */
[----:B---3--:R-:W-:-:S05]  /*0400*/  IADD3 R25, PT, PT, R22, R25, RZ ;  /* 0x0000001916197210 */ /* 0x008fca0007ffe0ff */
[----:B------:R0:W-:Y:S04]  /*0410*/  STG.E desc[UR4][R18.64], R25 ;  /* 0x0000001912007986 */ /* 0x0001e8000c101904 */
[----:B------:R-:W3:Y:S04]  /*0420*/  LDG.E R21, desc[UR4][R16.64] ;  /* 0x0000000410157981 */ /* 0x000ee8000c1e1900 */
[----:B------:R-:W3:Y:S01]  /*0430*/  LDG.E R22, desc[UR4][R8.64] ;  /* 0x0000000408167981 */ /* 0x000ee2000c1e1900 */
[----:B------:R-:W-:-:S04]  /*0440*/  IMAD.WIDE.U32 R12, R2, 0x4, R18 ;  /* 0x00000004020c7825 */ /* 0x000fc800078e0012 */
[----:B------:R-:W-:-:S04]  /*0450*/  IMAD.WIDE.U32 R10, R2, 0x4, R16 ;  /* 0x00000004020a7825 */ /* 0x000fc800078e0010 */
[----:B------:R-:W-:Y:S01]  /*0460*/  IMAD.WIDE.U32 R6, R2, 0x4, R8 ;  /* 0x0000000402067825 */ /* 0x000fe200078e0008 */
[----:B---3--:R-:W-:-:S05]  /*0470*/  IADD3 R21, PT, PT, R21, R22, RZ ;  /* 0x0000001615157210 */ /* 0x008fca0007ffe0ff */
[----:B------:R1:W-:Y:S04]  /*0480*/  STG.E desc[UR4][R12.64], R21 ;  /* 0x000000150c007986 */ /* 0x0003e8000c101904 */
[----:B------:R-:W3:Y:S04]  /*0490*/  LDG.E R22, desc[UR4][R10.64] ;  /* 0x000000040a167981 */ /* 0x000ee8000c1e1900 */
[----:B--2---:R-:W3:Y:S01]  /*04a0*/  LDG.E R23, desc[UR4][R6.64] ;  /* 0x0000000406177981 */ /* 0x004ee2000c1e1900 */
[----:B------:R-:W-:-:S04]  /*04b0*/  IMAD.WIDE.U32 R14, R2, 0x4, R12 ;  /* 0x00000004020e7825 */ /* 0x000fc800078e000c */
[----:B------:R-:W-:-:S04]  /*04c0*/  IMAD.WIDE.U32 R16, R2, 0x4, R10 ;  /* 0x0000000402107825 */ /* 0x000fc800078e000a */
[----:B------:R-:W-:Y:S01]  /*04d0*/  IMAD.WIDE.U32 R8, R2, 0x4, R6 ;  /* 0x0000000402087825 */ /* 0x000fe200078e0006 */
[----:B---3--:R-:W-:-:S05]  /*04e0*/  IADD3 R23, PT, PT, R22, R23, RZ ;  /* 0x0000001716177210 */ /* 0x008fca0007ffe0ff */
[----:B------:R2:W-:Y:S04]  /*04f0*/  STG.E desc[UR4][R14.64], R23 ;  /* 0x000000170e007986 */ /* 0x0005e8000c101904 */
[----:B------:R-:W3:Y:S04]  /*0500*/  LDG.E R22, desc[UR4][R16.64] ;  /* 0x0000000410167981 */ /* 0x000ee8000c1e1900 */
[----:B0-----:R-:W3:Y:S01]  /*0510*/  LDG.E R25, desc[UR4][R8.64] ;  /* 0x0000000408197981 */ /* 0x001ee2000c1e1900 */
[----:B------:R-:W-:-:S04]  /*0520*/  IMAD.WIDE.U32 R18, R2, 0x4, R14 ;  /* 0x0000000402127825 */ /* 0x000fc800078e000e */
[----:B------:R-:W-:-:S04]  /*0530*/  IMAD.WIDE.U32 R10, R2, 0x4, R16 ;  /* 0x00000004020a7825 */ /* 0x000fc800078e0010 */
[----:B------:R-:W-:Y:S01]  /*0540*/  IMAD.WIDE.U32 R6, R2, 0x4, R8 ;  /* 0x0000000402067825 */ /* 0x000fe200078e0008 */
[----:B---3--:R-:W-:-:S05]  /*0550*/  IADD3 R25, PT, PT, R22, R25, RZ ;  /* 0x0000001916197210 */ /* 0x008fca0007ffe0ff */
[----:B------:R0:W-:Y:S04]  /*0560*/  STG.E desc[UR4][R18.64], R25 ;  /* 0x0000001912007986 */ /* 0x0001e8000c101904 */
[----:B-1----:R-:W3:Y:S04]  /*0570*/  LDG.E R21, desc[UR4][R10.64] ;  /* 0x000000040a157981 */ /* 0x002ee8000c1e1900 */
[----:B------:R-:W3:Y:S01]  /*0580*/  LDG.E R22, desc[UR4][R6.64] ;  /* 0x0000000406167981 */ /* 0x000ee2000c1e1900 */
[----:B------:R-:W-:-:S04]  /*0590*/  IMAD.WIDE.U32 R12, R2, 0x4, R18 ;  /* 0x00000004020c7825 */ /* 0x000fc800078e0012 */
[----:B--2---:R-:W-:-:S04]  /*05a0*/  IMAD.WIDE.U32 R14, R2, 0x4, R10 ;  /* 0x00000004020e7825 */ /* 0x004fc800078e000a */
[----:B------:R-:W-:Y:S01]  /*05b0*/  IMAD.WIDE.U32 R8, R2, 0x4, R6 ;  /* 0x0000000402087825 */ /* 0x000fe200078e0006 */
[----:B---3--:R-:W-:-:S05]  /*05c0*/  IADD3 R21, PT, PT, R21, R22, RZ ;  /* 0x0000001615157210 */ /* 0x008fca0007ffe0ff */
        /* <DEDUP_REMOVED lines=11> */
[----:B-1----:R-:W-:-:S04]  /*0680*/  IMAD.WIDE.U32 R12, R2, 0x4, R10 ;  /* 0x00000004020c7825 */ /* 0x002fc800078e000a */
[----:B------:R-:W-:Y:S01]  /*0690*/  IMAD.WIDE.U32 R8, R2, 0x4, R6 ;  /* 0x0000000402087825 */ /* 0x000fe200078e0006 */
        /* <DEDUP_REMOVED lines=23> */
[----:B------:R-:W2:Y:S04]  /*0810*/  LDG.E R10, desc[UR4][R10.64] ;  /* 0x000000040a0a7981 */ /* 0x000ea8000c1e1900 */
[----:B------:R-:W2:Y:S01]  /*0820*/  LDG.E R7, desc[UR4][R6.64] ;  /* 0x0000000406077981 */ /* 0x000ea2000c1e1900 */
[----:B------:R-:W-:-:S04]  /*0830*/  IADD3 R4, PT, PT, R4, 0x10, RZ ;  /* 0x0000001004047810 */ /* 0x000fc80007ffe0ff */
[----:B------:R-:W-:Y:S01]  /*0840*/  ISETP.NE.AND P1, PT, R4, RZ, PT ;  /* 0x000000ff0400720c */ /* 0x000fe20003f25270 */
[C---:B-1----:R-:W-:Y:S01]  /*0850*/  IMAD.WIDE.U32 R14, R2.reuse, 0x4, R18 ;  /* 0x00000004020e7825 */ /* 0x042fe200078e0012 */
[----:B------:R-:W-:Y:S02]  /*0860*/  LEA R3, R2, R3, 0x4 ;  /* 0x0000000302037211 */ /* 0x000fe400078e20ff */
[----:B--2---:R-:W-:-:S05]  /*0870*/  IADD3 R17, PT, PT, R10, R7, RZ ;  /* 0x000000070a117210 */ /* 0x004fca0007ffe0ff */
[----:B------:R3:W-:Y:S04]  /*0880*/  STG.E desc[UR4][R14.64], R17 ;  /* 0x000000110e007986 */ /* 0x0007e8000c101904 */
[----:B------:R-:W-:Y:S05]  /*0890*/  @P1 BRA `(.L_x_2) ;  /* 0xfffffff800241947 */ /* 0x000fea000383ffff */
.L_x_1:
[----:B0-----:R-:W-:Y:S05]  /*08a0*/  @!P0 EXIT ;  /* 0x000000000000894d */ /* 0x001fea0003800000 */
[----:B------:R-:W-:Y:S02]  /*08b0*/  ISETP.GE.U32.AND P0, PT, R20, 0x8, PT ;  /* 0x000000081400780c */ /* 0x000fe40003f06070 */
[----:B------:R-:W-:-:S04]  /*08c0*/  LOP3.LUT R4, R2, 0x7, RZ, 0xc0, !PT ;  /* 0x0000000702047812 */ /* 0x000fc800078ec0ff */
[----:B------:R-:W-:-:S07]  /*08d0*/  ISETP.NE.AND P1, PT, R4, RZ, PT ;  /* 0x000000ff0400720c */ /* 0x000fce0003f25270 */
[----:B------:R-:W-:Y:S06]  /*08e0*/  @!P0 BRA `(.L_x_3) ;  /* 0x0000000000f48947 */ /* 0x000fec0003800000 */
[----:B------:R-:W0:Y:S01]  /*08f0*/  LDC.64 R6, c[0x0][0x380] ;  /* 0x0000e000ff067b82 */ /* 0x000e220000000a00 */
[----:B------:R-:W-:-:S07]  /*0900*/  IMAD R3, R0, R2, R5 ;  /* 0x0000000200037224 */ /* 0x000fce00078e0205 */
[----:B------:R-:W1:Y:S08]  /*0910*/  LDC.64 R8, c[0x0][0x388] ;  /* 0x0000e200ff087b82 */ /* 0x000e700000000a00 */
[----:B------:R-:W2:Y:S01]  /*0920*/  LDC.64 R10, c[0x0][0x390] ;  /* 0x0000e400ff0a7b82 */ /* 0x000ea20000000a00 */
[----:B0-----:R-:W-:-:S05]  /*0930*/  IMAD.WIDE R6, R3, 0x4, R6 ;  /* 0x0000000403067825 */ /* 0x001fca00078e0206 */
[----:B------:R-:W4:Y:S01]  /*0940*/  LDG.E R12, desc[UR4][R6.64] ;  /* 0x00000004060c7981 */ /* 0x000f22000c1e1900 */
[----:B-1----:R-:W-:-:S05]  /*0950*/  IMAD.WIDE R8, R3, 0x4, R8 ;  /* 0x0000000403087825 */ /* 0x002fca00078e0208 */
[----:B------:R-:W4:Y:S01]  /*0960*/  LDG.E R13, desc[UR4][R8.64] ;  /* 0x00000004080d7981 */ /* 0x000f22000c1e1900 */
[----:B---3--:R-:W-:-:S04]  /*0970*/  IMAD.WIDE.U32 R14, R2, 0x4, R8 ;  /* 0x00000004020e7825 */ /* 0x008fc800078e0008 */
[----:B--2---:R-:W-:Y:S01]  /*0980*/  IMAD.WIDE R10, R3, 0x4, R10 ;  /* 0x00000004030a7825 */ /* 0x004fe200078e020a */
        /* <DEDUP_REMOVED lines=13> */
[----:B0-----:R-:W-:-:S04]  /*0a60*/  IMAD.WIDE.U32 R10, R2, 0x4, R6 ;  /* 0x00000004020a7825 */ /* 0x001fc800078e0006 */
[----:B------:R-:W-:Y:S01]  /*0a70*/  IMAD.WIDE.U32 R12, R2, 0x4, R8 ;  /* 0x00000004020c7825 */ /* 0x000fe200078e0008 */
        /* <DEDUP_REMOVED lines=10> */
[----:B-1----:R-:W3:Y:S01]  /*0b20*/  LDG.E R21, desc[UR4][R8.64] ;  /* 0x0000000408157981 */ /* 0x002ee2000c1e1900 */
        /* <DEDUP_REMOVED lines=12> */
[----:B--2---:R-:W2:Y:S04]  /*0bf0*/  LDG.E R3, desc[UR4][R6.64] ;  /* 0x0000000406037981 */ /* 0x004ea8000c1e1900 */
[----:B------:R-:W2:Y:S01]  /*0c00*/  LDG.E R20, desc[UR4][R8.64] ;  /* 0x0000000408147981 */ /* 0x000ea2000c1e1900 */
[----:B------:R-:W-:-:S04]  /*0c10*/  IMAD.WIDE.U32 R14, R2, 0x4, R18 ;  /* 0x00000004020e7825 */ /* 0x000fc800078e0012 */
[----:B------:R-:W-:-:S04]  /*0c20*/  IMAD.WIDE.U32 R10, R2, 0x4, R6 ;  /* 0x00000004020a7825 */ /* 0x000fc800078e0006 */
[----:B------:R-:W-:Y:S01]  /*0c30*/  IMAD.WIDE.U32 R12, R2, 0x4, R8 ;  /* 0x00000004020c7825 */ /* 0x000fe200078e0008 */
[----:B--2---:R-:W-:-:S05]  /*0c40*/  IADD3 R3, PT, PT, R3, R20, RZ ;  /* 0x0000001403037210 */ /* 0x004fca0007ffe0ff */
[----:B------:R2:W-:Y:S04]  /*0c50*/  STG.E desc[UR4][R14.64], R3 ;  /* 0x000000030e007986 */ /* 0x0005e8000c101904 */
[----:B------:R-:W0:Y:S04]  /*0c60*/  LDG.E R10, desc[UR4][R10.64] ;  /* 0x000000040a0a7981 */ /* 0x000e28000c1e1900 */
[----:B------:R-:W0:Y:S01]  /*0c70*/  LDG.E R13, desc[UR4][R12.64] ;  /* 0x000000040c0d7981 */ /* 0x000e22000c1e1900 */
[----:B-1----:R-:W-:Y:S01]  /*0c80*/  IMAD.WIDE.U32 R16, R2, 0x4, R14 ;  /* 0x0000000402107825 */ /* 0x002fe200078e000e */
[----:B------:R-:W-:-:S02]  /*0c90*/  IADD3 R0, PT, PT, R0, 0x8, RZ ;  /* 0x0000000800007810 */ /* 0x000fc40007ffe0ff */
[----:B0-----:R-:W-:-:S05]  /*0ca0*/  IADD3 R19, PT, PT, R10, R13, RZ ;  /* 0x0000000d0a137210 */ /* 0x001fca0007ffe0ff */
[----:B------:R2:W-:Y:S02]  /*0cb0*/  STG.E desc[UR4][R16.64], R19 ;  /* 0x0000001310007986 */ /* 0x0005e4000c101904 */
.L_x_3:
[----:B------:R-:W-:Y:S05]  /*0cc0*/  @!P1 EXIT ;  /* 0x000000000000994d */ /* 0x000fea0003800000 */
[----:B------:R-:W-:Y:S02]  /*0cd0*/  ISETP.GE.U32.AND P0, PT, R4, 0x4, PT ;  /* 0x000000040400780c */ /* 0x000fe40003f06070 */
[----:B--2---:R-:W-:-:S04]  /*0ce0*/  LOP3.LUT R3, R2, 0x3, RZ, 0xc0, !PT ;  /* 0x0000000302037812 */ /* 0x004fc800078ec0ff */
[----:B------:R-:W-:-:S07]  /*0cf0*/  ISETP.NE.AND P1, PT, R3, RZ, PT ;  /* 0x000000ff0300720c */ /* 0x000fce0003f25270 */
[----:B------:R-:W-:Y:S06]  /*0d00*/  @!P0 BRA `(.L_x_4) ;  /* 0x0000000000848947 */ /* 0x000fec0003800000 */
[----:B------:R-:W0:Y:S01]  /*0d10*/  LDC.64 R6, c[0x0][0x380] ;  /* 0x0000e000ff067b82 */ /* 0x000e220000000a00 */
[----:B---3--:R-:W-:-:S07]  /*0d20*/  IMAD R15, R0, R2, R5 ;  /* 0x00000002000f7224 */ /* 0x008fce00078e0205 */
[----:B------:R-:W1:Y:S08]  /*0d30*/  LDC.64 R8, c[0x0][0x388] ;  /* 0x0000e200ff087b82 */ /* 0x000e700000000a00 */
[----:B------:R-:W2:Y:S01]  /*0d40*/  LDC.64 R10, c[0x0][0x390] ;  /* 0x0000e400ff0a7b82 */ /* 0x000ea20000000a00 */
[----:B0-----:R-:W-:-:S05]  /*0d50*/  IMAD.WIDE R6, R15, 0x4, R6 ;  /* 0x000000040f067825 */ /* 0x001fca00078e0206 */
[----:B------:R-:W3:Y:S01]  /*0d60*/  LDG.E R4, desc[UR4][R6.64] ;  /* 0x0000000406047981 */ /* 0x000ee2000c1e1900 */
[----:B-1----:R-:W-:-:S05]  /*0d70*/  IMAD.WIDE R8, R15, 0x4, R8 ;  /* 0x000000040f087825 */ /* 0x002fca00078e0208 */
[----:B------:R-:W3:Y:S01]  /*0d80*/  LDG.E R13, desc[UR4][R8.64] ;  /* 0x00000004080d7981 */ /* 0x000ee2000c1e1900 */
[----:B--2---:R-:W-:-:S04]  /*0d90*/  IMAD.WIDE R10, R15, 0x4, R10 ;  /* 0x000000040f0a7825 */ /* 0x004fc800078e020a */
[----:B------:R-:W-:Y:S01]  /*0da0*/  IMAD.WIDE.U32 R14, R2, 0x4, R8 ;  /* 0x00000004020e7825 */ /* 0x000fe200078e0008 */
[----:B---3--:R-:W-:-:S03]  /*0db0*/  IADD3 R21, PT, PT, R4, R13, RZ ;  /* 0x0000000d04157210 */ /* 0x008fc60007ffe0ff */
        /* <DEDUP_REMOVED lines=16> */
[----:B------:R-:W1:Y:S04]  /*0ec0*/  LDG.E R10, desc[UR4][R10.64] ;  /* 0x000000040a0a7981 */ /* 0x000e68000c1e1900 */
[----:B------:R-:W1:Y:S01]  /*0ed0*/  LDG.E R13, desc[UR4][R12.64] ;  /* 0x000000040c0d7981 */ /* 0x000e62000c1e1900 */
[----:B------:R-:W-:Y:S01]  /*0ee0*/  IMAD.WIDE.U32 R14, R2, 0x4, R18 ;  /* 0x00000004020e7825 */ /* 0x000fe200078e0012 */
[----:B------:R-:W-:-:S02]  /*0ef0*/  IADD3 R0, PT, PT, R0, 0x4, RZ ;  /* 0x0000000400007810 */ /* 0x000fc40007ffe0ff */
[----:B-1----:R-:W-:-:S05]  /*0f00*/  IADD3 R17, PT, PT, R10, R13, RZ ;  /* 0x0000000d0a117210 */ /* 0x002fca0007ffe0ff */
[----:B------:R0:W-:Y:S02]  /*0f10*/  STG.E desc[UR4][R14.64], R17 ;  /* 0x000000110e007986 */ /* 0x0001e4000c101904 */
.L_x_4:
[----:B------:R-:W-:Y:S05]  /*0f20*/  @!P1 EXIT ;  /* 0x000000000000994d */ /* 0x000fea0003800000 */
[----:B------:R-:W1:Y:S01]  /*0f30*/  LDC.64 R6, c[0x0][0x390] ;  /* 0x0000e400ff067b82 */ /* 0x000e620000000a00 */
[----:B0--3--:R-:W-:Y:S01]  /*0f40*/  IMAD R17, R0, R2, R5 ;  /* 0x0000000200117224 */ /* 0x009fe200078e0205 */
[----:B------:R-:W-:-:S06]  /*0f50*/  IADD3 R3, PT, PT, -R3, RZ, RZ ;  /* 0x000000ff03037210 */ /* 0x000fcc0007ffe1ff */
[----:B------:R-:W0:Y:S08]  /*0f60*/  LDC.64 R8, c[0x0][0x380] ;  /* 0x0000e000ff087b82 */ /* 0x000e300000000a00 */
[----:B------:R-:W2:Y:S02]  /*0f70*/  LDC.64 R10, c[0x0][0x388] ;  /* 0x0000e200ff0a7b82 */ /* 0x000ea40000000a00 */
.L_x_5:
[----:B--2---:R-:W-:-:S04]  /*0f80*/  IMAD.WIDE R12, R17, 0x4, R10 ;  /* 0x00000004110c7825 */ /* 0x004fc800078e020a */
[----:B0-----:R-:W-:Y:S02]  /*0f90*/  IMAD.WIDE R14, R17, 0x4, R8 ;  /* 0x00000004110e7825 */ /* 0x001fe400078e0208 */
[----:B------:R-:W2:Y:S04]  /*0fa0*/  LDG.E R13, desc[UR4][R12.64] ;  /* 0x000000040c0d7981 */ /* 0x000ea8000c1e1900 */
[----:B------:R-:W2:Y:S01]  /*0fb0*/  LDG.E R14, desc[UR4][R14.64] ;  /* 0x000000040e0e7981 */ /* 0x000ea2000c1e1900 */
[----:B------:R-:W-:Y:S01]  /*0fc0*/  IADD3 R3, PT, PT, R3, 0x1, RZ ;  /* 0x0000000103037810 */ /* 0x000fe20007ffe0ff */
[C---:B-1-3--:R-:W-:Y:S01]  /*0fd0*/  IMAD.WIDE R4, R17.reuse, 0x4, R6 ;  /* 0x0000000411047825 */ /* 0x04afe200078e0206 */
[----:B------:R-:W-:Y:S02]  /*0fe0*/  IADD3 R17, PT, PT, R17, R2, RZ ;  /* 0x0000000211117210 */ /* 0x000fe40007ffe0ff */
[----:B------:R-:W-:-:S02]  /*0ff0*/  ISETP.NE.AND P0, PT, R3, RZ, PT ;  /* 0x000000ff0300720c */ /* 0x000fc40003f05270 */
[----:B--2---:R-:W-:-:S05]  /*1000*/  IADD3 R19, PT, PT, R14, R13, RZ ;  /* 0x0000000d0e137210 */ /* 0x004fca0007ffe0ff */
[----:B------:R3:W-:Y:S06]  /*1010*/  STG.E desc[UR4][R4.64], R19 ;  /* 0x0000001304007986 */ /* 0x0007ec000c101904 */
[----:B------:R-:W-:Y:S05]  /*1020*/  @P0 BRA `(.L_x_5) ;  /* 0xfffffffc00d40947 */ /* 0x000fea000383ffff */
[----:B------:R-:W-:Y:S05]  /*1030*/  EXIT ;  /* 0x000000000000794d */ /* 0x000fea0003800000 */
.L_x_6:
        /* <DEDUP_REMOVED lines=12> */
.L_x_14:


//--------------------- .text._Z10matadd_rowPiS_S_ii --------------------------
	.section	.text._Z10matadd_rowPiS_S_ii,"ax",@progbits
	.align	128
        .global         _Z10matadd_rowPiS_S_ii
        .type           _Z10matadd_rowPiS_S_ii,@function
        .size           _Z10matadd_rowPiS_S_ii,(.L_x_15 - _Z10matadd_rowPiS_S_ii)
        .other          _Z10matadd_rowPiS_S_ii,@"STO_CUDA_ENTRY STV_DEFAULT"
_Z10matadd_rowPiS_S_ii:
.text._Z10matadd_rowPiS_S_ii:
        /* <DEDUP_REMOVED lines=9> */
[C---:B------:R-:W-:Y:S01]  /*0090*/  ISETP.GE.U32.AND P1, PT, R5.reuse, 0x10, PT ;  /* 0x000000100500780c */ /* 0x040fe20003f26070 */
[----:B------:R-:W0:Y:S01]  /*00a0*/  LDCU.64 UR12, c[0x0][0x358] ;  /* 0x00006b00ff0c77ac */ /* 0x000e220008000a00 */
[----:B------:R-:W-:Y:S01]  /*00b0*/  LOP3.LUT R14, R5, 0xf, RZ, 0xc0, !PT ;  /* 0x0000000f050e7812 */ /* 0x000fe200078ec0ff */
[----:B------:R-:W-:Y:S02]  /*00c0*/  IMAD R0, R3, R4, RZ ;  /* 0x0000000403007224 */ /* 0x000fe400078e02ff */
[----:B------:R-:W-:Y:S01]  /*00d0*/  IMAD.MOV.U32 R3, RZ, RZ, RZ ;  /* 0x000000ffff037224 */ /* 0x000fe200078e00ff */
[----:B------:R-:W-:-:S07]  /*00e0*/  ISETP.NE.AND P0, PT, R14, RZ, PT ;  /* 0x000000ff0e00720c */ /* 0x000fce0003f05270 */
[----:B------:R-:W-:Y:S06]  /*00f0*/  @!P1 BRA `(.L_x_7) ;  /* 0x0000000400609947 */ /* 0x000fec0003800000 */
[----:B------:R-:W1:Y:S01]  /*0100*/  LDCU.128 UR4, c[0x0][0x380] ;  /* 0x00007000ff0477ac */ /* 0x000e620008000c00 */
[----:B------:R-:W-:Y:S01]  /*0110*/  LOP3.LUT R3, R5, 0x7ffffff0, RZ, 0xc0, !PT ;  /* 0x7ffffff005037812 */ /* 0x000fe200078ec0ff */
[----:B------:R-:W-:Y:S01]  /*0120*/  IMAD.MOV.U32 R2, RZ, RZ, R0 ;  /* 0x000000ffff027224 */ /* 0x000fe200078e0000 */
[----:B------:R-:W2:Y:S02]  /*0130*/  LDCU.64 UR10, c[0x0][0x390] ;  /* 0x00007200ff0a77ac */ /* 0x000ea40008000a00 */
[----:B------:R-:W-:Y:S01]  /*0140*/  IADD3 R4, PT, PT, -R3, RZ, RZ ;  /* 0x000000ff03047210 */ /* 0x000fe20007ffe1ff */
[----:B-1----:R-:W-:Y:S02]  /*0150*/  UIADD3 UR8, UP0, UPT, UR4, 0x20, URZ ;  /* 0x0000002004087890 */ /* 0x002fe4000ff1e0ff */
[----:B------:R-:W-:Y:S02]  /*0160*/  UIADD3 UR6, UP1, UPT, UR6, 0x20, URZ ;  /* 0x0000002006067890 */ /* 0x000fe4000ff3e0ff */
[----:B--2---:R-:W-:-:S02]  /*0170*/  UIADD3 UR4, UP2, UPT, UR10, 0x20, URZ ;  /* 0x000000200a047890 */ /* 0x004fc4000ff5e0ff */
[----:B------:R-:W-:Y:S02]  /*0180*/  UIADD3.X UR9, UPT, UPT, URZ, UR5, URZ, UP0, !UPT ;  /* 0x00000005ff097290 */ /* 0x000fe400087fe4ff */
[----:B------:R-:W-:Y:S02]  /*0190*/  UIADD3.X UR7, UPT, UPT, URZ, UR7, URZ, UP1, !UPT ;  /* 0x00000007ff077290 */ /* 0x000fe40008ffe4ff */
[----:B------:R-:W-:-:S12]  /*01a0*/  UIADD3.X UR5, UPT, UPT, URZ, UR11, URZ, UP2, !UPT ;  /* 0x0000000bff057290 */ /* 0x000fd800097fe4ff */
.L_x_8:
[----:B------:R-:W-:Y:S01]  /*01b0*/  MOV R7, UR9 ;  /* 0x0000000900077c02 */ /* 0x000fe20008000f00 */
[----:B------:R-:W-:Y:S01]  /*01c0*/  IMAD.U32 R6, RZ, RZ, UR8 ;  /* 0x00000008ff067e24 */ /* 0x000fe2000f8e00ff */
[----:B------:R-:W-:Y:S01]  /*01d0*/  MOV R9, UR7 ;  /* 0x0000000700097c02 */ /* 0x000fe20008000f00 */
[----:B------:R-:W-:Y:S02]  /*01e0*/  IMAD.U32 R8, RZ, RZ, UR6 ;  /* 0x00000006ff087e24 */ /* 0x000fe4000f8e00ff */
[----:B------:R-:W-:-:S04]  /*01f0*/  IMAD.WIDE R6, R2, 0x4, R6 ;  /* 0x0000000402067825 */ /* 0x000fc800078e0206 */
[----:B------:R-:W-:Y:S01]  /*0200*/  IMAD.WIDE R8, R2, 0x4, R8 ;  /* 0x0000000402087825 */ /* 0x000fe200078e0208 */
[----:B0-----:R-:W2:Y:S04]  /*0210*/  LDG.E R12, desc[UR12][R6.64+-0x20] ;  /* 0xffffe00c060c7981 */ /* 0x001ea8000c1e1900 */
[----:B----4-:R-:W2:Y:S01]  /*0220*/  LDG.E R13, desc[UR12][R8.64+-0x20] ;  /* 0xffffe00c080d7981 */ /* 0x010ea2000c1e1900 */
[----:B------:R-:W-:Y:S01]  /*0230*/  MOV R11, UR5 ;  /* 0x00000005000b7c02 */ /* 0x000fe20008000f00 */
[----:B------:R-:W-:-:S04]  /*0240*/  IMAD.U32 R10, RZ, RZ, UR4 ;  /* 0x00000004ff0a7e24 */ /* 0x000fc8000f8e00ff */
[----:B------:R-:W-:-:S04]  /*0250*/  IMAD.WIDE R10, R2, 0x4, R10 ;  /* 0x00000004020a7825 */ /* 0x000fc800078e020a */
[----:B--2---:R-:W-:-:S05]  /*0260*/  IMAD.IADD R13, R12, 0x1, R13 ;  /* 0x000000010c0d7824 */ /* 0x004fca00078e020d */
[----:B------:R0:W-:Y:S04]  /*0270*/  STG.E desc[UR12][R10.64+-0x20], R13 ;  /* 0xffffe00d0a007986 */ /* 0x0001e8000c10190c */
[----:B------:R-:W2:Y:S04]  /*0280*/  LDG.E R12, desc[UR12][R6.64+-0x1c] ;  /* 0xffffe40c060c7981 */ /* 0x000ea8000c1e1900 */
[----:B------:R-:W2:Y:S02]  /*0290*/  LDG.E R15, desc[UR12][R8.64+-0x1c] ;  /* 0xffffe40c080f7981 */ /* 0x000ea4000c1e1900 */
[----:B--2---:R-:W-:-:S05]  /*02a0*/  IADD3 R15, PT, PT, R12, R15, RZ ;  /* 0x0000000f0c0f7210 */ /* 0x004fca0007ffe0ff */
[----:B------:R1:W-:Y:S04]  /*02b0*/  STG.E desc[UR12][R10.64+-0x1c], R15 ;  /* 0xffffe40f0a007986 */ /* 0x0003e8000c10190c */
[----:B------:R-:W2:Y:S04]  /*02c0*/  LDG.E R12, desc[UR12][R6.64+-0x18] ;  /* 0xffffe80c060c7981 */ /* 0x000ea8000c1e1900 */
[----:B------:R-:W2:Y:S02]  /*02d0*/  LDG.E R17, desc[UR12][R8.64+-0x18] ;  /* 0xffffe80c08117981 */ /* 0x000ea4000c1e1900 */
[----:B--2---:R-:W-:-:S05]  /*02e0*/  IMAD.IADD R17, R12, 0x1, R17 ;  /* 0x000000010c117824 */ /* 0x004fca00078e0211 */
[----:B------:R2:W-:Y:S04]  /*02f0*/  STG.E desc[UR12][R10.64+-0x18], R17 ;  /* 0xffffe8110a007986 */ /* 0x0005e8000c10190c */
[----:B------:R-:W3:Y:S04]  /*0300*/  LDG.E R12, desc[UR12][R6.64+-0x14] ;  /* 0xffffec0c060c7981 */ /* 0x000ee8000c1e1900 */
[----:B------:R-:W3:Y:S02]  /*0310*/  LDG.E R19, desc[UR12][R8.64+-0x14] ;  /* 0xffffec0c08137981 */ /* 0x000ee4000c1e1900 */
[----:B---3--:R-:W-:-:S05]  /*0320*/  IADD3 R19, PT, PT, R12, R19, RZ ;  /* 0x000000130c137210 */ /* 0x008fca0007ffe0ff */
[----:B------:R3:W-:Y:S04]  /*0330*/  STG.E desc[UR12][R10.64+-0x14], R19 ;  /* 0xffffec130a007986 */ /* 0x0007e8000c10190c */
[----:B------:R-:W4:Y:S04]  /*0340*/  LDG.E R12, desc[UR12][R6.64+-0x10] ;  /* 0xfffff00c060c7981 */ /* 0x000f28000c1e1900 */
[----:B0-----:R-:W4:Y:S02]  /*0350*/  LDG.E R13, desc[UR12][R8.64+-0x10] ;  /* 0xfffff00c080d7981 */ /* 0x001f24000c1e1900 */
[----:B----4-:R-:W-:-:S05]  /*0360*/  IMAD.IADD R13, R12, 0x1, R13 ;  /* 0x000000010c0d7824 */ /* 0x010fca00078e020d */
[----:B------:R0:W-:Y:S04]  /*0370*/  STG.E desc[UR12][R10.64+-0x10], R13 ;  /* 0xfffff00d0a007986 */ /* 0x0001e8000c10190c */
[----:B------:R-:W4:Y:S04]  /*0380*/  LDG.E R12, desc[UR12][R6.64+-0xc] ;  /* 0xfffff40c060c7981 */ /* 0x000f28000c1e1900 */
[----:B-1----:R-:W4:Y:S02]  /*0390*/  LDG.E R15, desc[UR12][R8.64+-0xc] ;  /* 0xfffff40c080f7981 */ /* 0x002f24000c1e1900 */
[----:B----4-:R-:W-:-:S05]  /*03a0*/  IADD3 R15, PT, PT, R12, R15, RZ ;  /* 0x0000000f0c0f7210 */ /* 0x010fca0007ffe0ff */
[----:B------:R1:W-:Y:S04]  /*03b0*/  STG.E desc[UR12][R10.64+-0xc], R15 ;  /* 0xfffff40f0a007986 */ /* 0x0003e8000c10190c */
[----:B------:R-:W4:Y:S04]  /*03c0*/  LDG.E R12, desc[UR12][R6.64+-0x8] ;  /* 0xfffff80c060c7981 */ /* 0x000f28000c1e1900 */
[----:B--2---:R-:W4:Y:S02]  /*03d0*/  LDG.E R17, desc[UR12][R8.64+-0x8] ;  /* 0xfffff80c08117981 */ /* 0x004f24000c1e1900 */
[----:B----4-:R-:W-:-:S05]  /*03e0*/  IMAD.IADD R17, R12, 0x1, R17 ;  /* 0x000000010c117824 */ /* 0x010fca00078e0211 */
[----:B------:R2:W-:Y:S04]  /*03f0*/  STG.E desc[UR12][R10.64+-0x8], R17 ;  /* 0xfffff8110a007986 */ /* 0x0005e8000c10190c */
[----:B------:R-:W4:Y:S04]  /*0400*/  LDG.E R12, desc[UR12][R6.64+-0x4] ;  /* 0xfffffc0c060c7981 */ /* 0x000f28000c1e1900 */
[----:B---3--:R-:W4:Y:S02]  /*0410*/  LDG.E R19, desc[UR12][R8.64+-0x4] ;  /* 0xfffffc0c08137981 */ /* 0x008f24000c1e1900 */
[----:B----4-:R-:W-:-:S05]  /*0420*/  IADD3 R19, PT, PT, R12, R19, RZ ;  /* 0x000000130c137210 */ /* 0x010fca0007ffe0ff */
        /* <DEDUP_REMOVED lines=21> */
[----:B------:R-:W5:Y:S04]  /*0580*/  LDG.E R12, desc[UR12][R6.64+0x14] ;  /* 0x0000140c060c7981 */ /* 0x000f68000c1e1900 */
[----:B-1----:R-:W5:Y:S02]  /*0590*/  LDG.E R15, desc[UR12][R8.64+0x14] ;  /* 0x0000140c080f7981 */ /* 0x002f64000c1e1900 */
[----:B-----5:R-:W-:-:S05]  /*05a0*/  IADD3 R15, PT, PT, R12, R15, RZ ;  /* 0x0000000f0c0f7210 */ /* 0x020fca0007ffe0ff */
[----:B------:R4:W-:Y:S04]  /*05b0*/  STG.E desc[UR12][R10.64+0x14], R15 ;  /* 0x0000140f0a007986 */ /* 0x0009e8000c10190c */
[----:B------:R-:W5:Y:S04]  /*05c0*/  LDG.E R12, desc[UR12][R6.64+0x18] ;  /* 0x0000180c060c7981 */ /* 0x000f68000c1e1900 */
[----:B--2---:R-:W5:Y:S01]  /*05d0*/  LDG.E R17, desc[UR12][R8.64+0x18] ;  /* 0x0000180c08117981 */ /* 0x004f62000c1e1900 */
[----:B------:R-:W-:Y:S02]  /*05e0*/  VIADD R4, R4, 0x10 ;  /* 0x0000001004047836 */ /* 0x000fe40000000000 */
[----:B-----5:R-:W-:-:S05]  /*05f0*/  IMAD.IADD R17, R12, 0x1, R17 ;  /* 0x000000010c117824 */ /* 0x020fca00078e0211 */
[----:B------:R4:W-:Y:S04]  /*0600*/  STG.E desc[UR12][R10.64+0x18], R17 ;  /* 0x000018110a007986 */ /* 0x0009e8000c10190c */
[----:B------:R-:W2:Y:S04]  /*0610*/  LDG.E R12, desc[UR12][R6.64+0x1c] ;  /* 0x00001c0c060c7981 */ /* 0x000ea8000c1e1900 */
[----:B---3--:R-:W2:Y:S01]  /*0620*/  LDG.E R19, desc[UR12][R8.64+0x1c] ;  /* 0x00001c0c08137981 */ /* 0x008ea2000c1e1900 */
[----:B------:R-:W-:Y:S02]  /*0630*/  ISETP.NE.AND P1, PT, R4, RZ, PT ;  /* 0x000000ff0400720c */ /* 0x000fe40003f25270 */
[----:B------:R-:W-:-:S02]  /*0640*/  IADD3 R2, PT, PT, R2, 0x10, RZ ;  /* 0x0000001002027810 */ /* 0x000fc40007ffe0ff */
[----:B--2---:R-:W-:-:S05]  /*0650*/  IADD3 R19, PT, PT, R12, R19, RZ ;  /* 0x000000130c137210 */ /* 0x004fca0007ffe0ff */
[----:B------:R4:W-:Y:S04]  /*0660*/  STG.E desc[UR12][R10.64+0x1c], R19 ;  /* 0x00001c130a007986 */ /* 0x0009e8000c10190c */
[----:B------:R-:W-:Y:S05]  /*0670*/  @P1 BRA `(.L_x_8) ;  /* 0xfffffff800cc1947 */ /* 0x000fea000383ffff */
.L_x_7:
[----:B0-----:R-:W-:Y:S05]  /*0680*/  @!P0 EXIT ;  /* 0x000000000000894d */ /* 0x001fea0003800000 */
[----:B------:R-:W-:Y:S02]  /*0690*/  ISETP.GE.U32.AND P0, PT, R14, 0x8, PT ;  /* 0x000000080e00780c */ /* 0x000fe40003f06070 */
[----:B------:R-:W-:-:S04]  /*06a0*/  LOP3.LUT R4, R5, 0x7, RZ, 0xc0, !PT ;  /* 0x0000000705047812 */ /* 0x000fc800078ec0ff */
[----:B------:R-:W-:-:S07]  /*06b0*/  ISETP.NE.AND P1, PT, R4, RZ, PT ;  /* 0x000000ff0400720c */ /* 0x000fce0003f25270 */
[----:B------:R-:W-:Y:S06]  /*06c0*/  @!P0 BRA `(.L_x_9) ;  /* 0x0000000000a08947 */ /* 0x000fec0003800000 */
[----:B------:R-:W0:Y:S01]  /*06d0*/  LDC.64 R6, c[0x0][0x380] ;  /* 0x0000e000ff067b82 */ /* 0x000e220000000a00 */
[----:B----4-:R-:W-:-:S07]  /*06e0*/  IMAD.IADD R13, R0, 0x1, R3 ;  /* 0x00000001000d7824 */ /* 0x010fce00078e0203 */
[----:B------:R-:W1:Y:S08]  /*06f0*/  LDC.64 R8, c[0x0][0x388] ;  /* 0x0000e200ff087b82 */ /* 0x000e700000000a00 */
[----:B------:R-:W2:Y:S01]  /*0700*/  LDC.64 R10, c[0x0][0x390] ;  /* 0x0000e400ff0a7b82 */ /* 0x000ea20000000a00 */
[----:B0-----:R-:W-:-:S05]  /*0710*/  IMAD.WIDE R6, R13, 0x4, R6 ;  /* 0x000000040d067825 */ /* 0x001fca00078e0206 */
[----:B------:R-:W3:Y:S01]  /*0720*/  LDG.E R2, desc[UR12][R6.64] ;  /* 0x0000000c06027981 */ /* 0x000ee2000c1e1900 */
[----:B-1----:R-:W-:-:S05]  /*0730*/  IMAD.WIDE R8, R13, 0x4, R8 ;  /* 0x000000040d087825 */ /* 0x002fca00078e0208 */
[----:B------:R-:W3:Y:S01]  /*0740*/  LDG.E R15, desc[UR12][R8.64] ;  /* 0x0000000c080f7981 */ /* 0x000ee2000c1e1900 */
[----:B--2---:R-:W-:Y:S01]  /*0750*/  IMAD.WIDE R10, R13, 0x4, R10 ;  /* 0x000000040d0a7825 */ /* 0x004fe200078e020a */
[----:B---3--:R-:W-:-:S05]  /*0760*/  IADD3 R15, PT, PT, R2, R15, RZ ;  /* 0x0000000f020f7210 */ /* 0x008fca0007ffe0ff */
[----:B------:R0:W-:Y:S04]  /*0770*/  STG.E desc[UR12][R10.64], R15 ;  /* 0x0000000f0a007986 */ /* 0x0001e8000c10190c */
[----:B------:R-:W2:Y:S04]  /*0780*/  LDG.E R2, desc[UR12][R6.64+0x4] ;  /* 0x0000040c06027981 */ /* 0x000ea8000c1e1900 */
[----:B------:R-:W2:Y:S02]  /*0790*/  LDG.E R13, desc[UR12][R8.64+0x4] ;  /* 0x0000040c080d7981 */ /* 0x000ea4000c1e1900 */
[----:B--2---:R-:W-:-:S05]  /*07a0*/  IMAD.IADD R13, R2, 0x1, R13 ;  /* 0x00000001020d7824 */ /* 0x004fca00078e020d */
[----:B------:R1:W-:Y:S04]  /*07b0*/  STG.E desc[UR12][R10.64+0x4], R13 ;  /* 0x0000040d0a007986 */ /* 0x0003e8000c10190c */
[----:B------:R-:W2:Y:S04]  /*07c0*/  LDG.E R2, desc[UR12][R6.64+0x8] ;  /* 0x0000080c06027981 */ /* 0x000ea8000c1e1900 */
[----:B------:R-:W2:Y:S02]  /*07d0*/  LDG.E R17, desc[UR12][R8.64+0x8] ;  /* 0x0000080c08117981 */ /* 0x000ea4000c1e1900 */
[----:B--2---:R-:W-:-:S05]  /*07e0*/  IADD3 R17, PT, PT, R2, R17, RZ ;  /* 0x0000001102117210 */ /* 0x004fca0007ffe0ff */
[----:B------:R2:W-:Y:S04]  /*07f0*/  STG.E desc[UR12][R10.64+0x8], R17 ;  /* 0x000008110a007986 */ /* 0x0005e8000c10190c */
[----:B------:R-:W3:Y:S04]  /*0800*/  LDG.E R2, desc[UR12][R6.64+0xc] ;  /* 0x00000c0c06027981 */ /* 0x000ee8000c1e1900 */
[----:B------:R-:W3:Y:S02]  /*0810*/  LDG.E R19, desc[UR12][R8.64+0xc] ;  /* 0x00000c0c08137981 */ /* 0x000ee4000c1e1900 */
[----:B---3--:R-:W-:-:S05]  /*0820*/  IMAD.IADD R19, R2, 0x1, R19 ;  /* 0x0000000102137824 */ /* 0x008fca00078e0213 */
[----:B------:R3:W-:Y:S04]  /*0830*/  STG.E desc[UR12][R10.64+0xc], R19 ;  /* 0x00000c130a007986 */ /* 0x0007e8000c10190c */
[----:B------:R-:W4:Y:S04]  /*0840*/  LDG.E R2, desc[UR12][R6.64+0x10] ;  /* 0x0000100c06027981 */ /* 0x000f28000c1e1900 */
[----:B0-----:R-:W4:Y:S02]  /*0850*/  LDG.E R15, desc[UR12][R8.64+0x10] ;  /* 0x0000100c080f7981 */ /* 0x001f24000c1e1900 */
[----:B----4-:R-:W-:-:S05]  /*0860*/  IADD3 R15, PT, PT, R2, R15, RZ ;  /* 0x0000000f020f7210 */ /* 0x010fca0007ffe0ff */
[----:B------:R0:W-:Y:S04]  /*0870*/  STG.E desc[UR12][R10.64+0x10], R15 ;  /* 0x0000100f0a007986 */ /* 0x0001e8000c10190c */
[----:B------:R-:W4:Y:S04]  /*0880*/  LDG.E R2, desc[UR12][R6.64+0x14] ;  /* 0x0000140c06027981 */ /* 0x000f28000c1e1900 */
[----:B-1----:R-:W4:Y:S02]  /*0890*/  LDG.E R13, desc[UR12][R8.64+0x14] ;  /* 0x0000140c080d7981 */ /* 0x002f24000c1e1900 */
[----:B----4-:R-:W-:-:S05]  /*08a0*/  IMAD.IADD R13, R2, 0x1, R13 ;  /* 0x00000001020d7824 */ /* 0x010fca00078e020d */
[----:B------:R0:W-:Y:S04]  /*08b0*/  STG.E desc[UR12][R10.64+0x14], R13 ;  /* 0x0000140d0a007986 */ /* 0x0001e8000c10190c */
[----:B------:R-:W4:Y:S04]  /*08c0*/  LDG.E R2, desc[UR12][R6.64+0x18] ;  /* 0x0000180c06027981 */ /* 0x000f28000c1e1900 */
[----:B--2---:R-:W4:Y:S02]  /*08d0*/  LDG.E R17, desc[UR12][R8.64+0x18] ;  /* 0x0000180c08117981 */ /* 0x004f24000c1e1900 */
[----:B----4-:R-:W-:-:S05]  /*08e0*/  IADD3 R17, PT, PT, R2, R17, RZ ;  /* 0x0000001102117210 */ /* 0x010fca0007ffe0ff */
[----:B------:R0:W-:Y:S04]  /*08f0*/  STG.E desc[UR12][R10.64+0x18], R17 ;  /* 0x000018110a007986 */ /* 0x0001e8000c10190c */
[----:B------:R-:W2:Y:S04]  /*0900*/  LDG.E R2, desc[UR12][R6.64+0x1c] ;  /* 0x00001c0c06027981 */ /* 0x000ea8000c1e1900 */
[----:B---3--:R-:W2:Y:S01]  /*0910*/  LDG.E R19, desc[UR12][R8.64+0x1c] ;  /* 0x00001c0c08137981 */ /* 0x008ea2000c1e1900 */
[----:B------:R-:W-:Y:S01]  /*0920*/  IADD3 R3, PT, PT, R3, 0x8, RZ ;  /* 0x0000000803037810 */ /* 0x000fe20007ffe0ff */
[----:B--2---:R-:W-:-:S05]  /*0930*/  IMAD.IADD R19, R2, 0x1, R19 ;  /* 0x0000000102137824 */ /* 0x004fca00078e0213 */
[----:B------:R0:W-:Y:S02]  /*0940*/  STG.E desc[UR12][R10.64+0x1c], R19 ;  /* 0x00001c130a007986 */ /* 0x0001e4000c10190c */
.L_x_9:
[----:B------:R-:W-:Y:S05]  /*0950*/  @!P1 EXIT ;  /* 0x000000000000994d */ /* 0x000fea0003800000 */
[----:B------:R-:W-:Y:S02]  /*0960*/  ISETP.GE.U32.AND P0, PT, R4, 0x4, PT ;  /* 0x000000040400780c */ /* 0x000fe40003f06070 */
[----:B------:R-:W-:-:S04]  /*0970*/  LOP3.LUT R2, R5, 0x3, RZ, 0xc0, !PT ;  /* 0x0000000305027812 */ /* 0x000fc800078ec0ff */
[----:B------:R-:W-:-:S07]  /*0980*/  ISETP.NE.AND P1, PT, R2, RZ, PT ;  /* 0x000000ff0200720c */ /* 0x000fce0003f25270 */
[----:B------:R-:W-:Y:S06]  /*0990*/  @!P0 BRA `(.L_x_10) ;  /* 0x0000000000608947 */ /* 0x000fec0003800000 */
[----:B------:R-:W1:Y:S01]  /*09a0*/  LDC.64 R4, c[0x0][0x380] ;  /* 0x0000e000ff047b82 */ /* 0x000e620000000a00 */
[----:B0---4-:R-:W-:-:S07]  /*09b0*/  IMAD.IADD R13, R0, 0x1, R3 ;  /* 0x00000001000d7824 */ /* 0x011fce00078e0203 */
[----:B------:R-:W0:Y:S08]  /*09c0*/  LDC.64 R6, c[0x0][0x388] ;  /* 0x0000e200ff067b82 */ /* 0x000e300000000a00 */
[----:B------:R-:W2:Y:S01]  /*09d0*/  LDC.64 R8, c[0x0][0x390] ;  /* 0x0000e400ff087b82 */ /* 0x000ea20000000a00 */
[----:B-1----:R-:W-:-:S05]  /*09e0*/  IMAD.WIDE R4, R13, 0x4, R4 ;  /* 0x000000040d047825 */ /* 0x002fca00078e0204 */
[----:B------:R-:W3:Y:S01]  /*09f0*/  LDG.E R10, desc[UR12][R4.64] ;  /* 0x0000000c040a7981 */ /* 0x000ee2000c1e1900 */
[----:B0-----:R-:W-:-:S05]  /*0a00*/  IMAD.WIDE R6, R13, 0x4, R6 ;  /* 0x000000040d067825 */ /* 0x001fca00078e0206 */
        /* <DEDUP_REMOVED lines=12> */
[----:B------:R-:W2:Y:S04]  /*0ad0*/  LDG.E R10, desc[UR12][R4.64+0xc] ;  /* 0x00000c0c040a7981 */ /* 0x000ea8000c1e1900 */
[----:B------:R-:W2:Y:S01]  /*0ae0*/  LDG.E R17, desc[UR12][R6.64+0xc] ;  /* 0x00000c0c06117981 */ /* 0x000ea2000c1e1900 */
[----:B------:R-:W-:Y:S01]  /*0af0*/  IADD3 R3, PT, PT, R3, 0x4, RZ ;  /* 0x0000000403037810 */ /* 0x000fe20007ffe0ff */
[----:B--2---:R-:W-:-:S05]  /*0b00*/  IMAD.IADD R17, R10, 0x1, R17 ;  /* 0x000000010a117824 */ /* 0x004fca00078e0211 */
[----:B------:R1:W-:Y:S02]  /*0b10*/  STG.E desc[UR12][R8.64+0xc], R17 ;  /* 0x00000c1108007986 */ /* 0x0003e4000c10190c */
.L_x_10:
[----:B------:R-:W-:Y:S05]  /*0b20*/  @!P1 EXIT ;  /* 0x000000000000994d */ /* 0x000fea0003800000 */
[----:B-1----:R-:W1:Y:S01]  /*0b30*/  LDC.64 R8, c[0x0][0x390] ;  /* 0x0000e400ff087b82 */ /* 0x002e620000000a00 */
[----:B0---4-:R-:W-:Y:S01]  /*0b40*/  IMAD.IADD R15, R0, 0x1, R3 ;  /* 0x00000001000f7824 */ /* 0x011fe200078e0203 */
[----:B------:R-:W-:-:S06]  /*0b50*/  IADD3 R0, PT, PT, -R2, RZ, RZ ;  /* 0x000000ff02007210 */ /* 0x000fcc0007ffe1ff */
[----:B------:R-:W0:Y:S08]  /*0b60*/  LDC.64 R12, c[0x0][0x380] ;  /* 0x0000e000ff0c7b82 */ /* 0x000e300000000a00 */
[----:B------:R-:W2:Y:S02]  /*0b70*/  LDC.64 R10, c[0x0][0x388] ;  /* 0x0000e200ff0a7b82 */ /* 0x000ea40000000a00 */
.L_x_11:
[----:B--2---:R-:W-:-:S04]  /*0b80*/  IMAD.WIDE R4, R15, 0x4, R10 ;  /* 0x000000040f047825 */ /* 0x004fc800078e020a */
[C---:B0-----:R-:W-:Y:S02]  /*0b90*/  IMAD.WIDE R6, R15.reuse, 0x4, R12 ;  /* 0x000000040f067825 */ /* 0x041fe400078e020c */
[----:B------:R-:W2:Y:S04]  /*0ba0*/  LDG.E R5, desc[UR12][R4.64] ;  /* 0x0000000c04057981 */ /* 0x000ea8000c1e1900 */
[----:B------:R-:W2:Y:S01]  /*0bb0*/  LDG.E R6, desc[UR12][R6.64] ;  /* 0x0000000c06067981 */ /* 0x000ea2000c1e1900 */
[----:B------:R-:W-:Y:S01]  /*0bc0*/  IADD3 R0, PT, PT, R0, 0x1, RZ ;  /* 0x0000000100007810 */ /* 0x000fe20007ffe0ff */
[C---:B-1-3--:R-:W-:Y:S01]  /*0bd0*/  IMAD.WIDE R2, R15.reuse, 0x4, R8 ;  /* 0x000000040f027825 */ /* 0x04afe200078e0208 */
[----:B------:R-:W-:Y:S02]  /*0be0*/  IADD3 R15, PT, PT, R15, 0x1, RZ ;  /* 0x000000010f0f7810 */ /* 0x000fe40007ffe0ff */
[----:B------:R-:W-:Y:S01]  /*0bf0*/  ISETP.NE.AND P0, PT, R0, RZ, PT ;  /* 0x000000ff0000720c */ /* 0x000fe20003f05270 */
[----:B--2---:R-:W-:-:S05]  /*0c00*/  IMAD.IADD R17, R6, 0x1, R5 ;  /* 0x0000000106117824 */ /* 0x004fca00078e0205 */
[----:B------:R3:W-:Y:S07]  /*0c10*/  STG.E desc[UR12][R2.64], R17 ;  /* 0x0000001102007986 */ /* 0x0007ee000c10190c */
[----:B------:R-:W-:Y:S05]  /*0c20*/  @P0 BRA `(.L_x_11) ;  /* 0xfffffffc00d40947 */ /* 0x000fea000383ffff */
[----:B------:R-:W-:Y:S05]  /*0c30*/  EXIT ;  /* 0x000000000000794d */ /* 0x000fea0003800000 */
.L_x_12:
        /* <DEDUP_REMOVED lines=12> */
.L_x_15:


//--------------------- .nv.shared.reserved.0     --------------------------
	.section	.nv.shared.reserved.0,"aw",@nobits
	.weak		__nv_reservedSMEM_offset_0_alias
	.size		__nv_reservedSMEM_offset_0_alias, 0, 64
	.other		__nv_reservedSMEM_offset_0_alias,@"STO_CUDA_RESERVED_SHARED STV_DEFAULT"
__nv_reservedSMEM_offset_0_alias:
	.zero		0
	.zero		64


//--------------------- .nv.constant0._Z11matadd_elemPiS_S_ii --------------------------
	.section	.nv.constant0._Z11matadd_elemPiS_S_ii,"a",@progbits
	.sectionflags	@""
	.align	4
.nv.constant0._Z11matadd_elemPiS_S_ii:
	.zero		928


//--------------------- .nv.constant0._Z10matadd_colPiS_S_ii --------------------------
	.section	.nv.constant0._Z10matadd_colPiS_S_ii,"a",@progbits
	.sectionflags	@""
	.align	4
.nv.constant0._Z10matadd_colPiS_S_ii:
	.zero		928


//--------------------- .nv.constant0._Z10matadd_rowPiS_S_ii --------------------------
	.section	.nv.constant0._Z10matadd_rowPiS_S_ii,"a",@progbits
	.sectionflags	@""
	.align	4
.nv.constant0._Z10matadd_rowPiS_S_ii:
	.zero		928


//--------------------- SYMBOLS --------------------------

	.type		.nv.reservedSmem.offset0,@object
	.size		.nv.reservedSmem.offset0,0x4
